	.target	sm_100a

	.elftype	@"ET_EXEC"


//--------------------- .note.nv.tkinfo           --------------------------
	.section	.note.nv.tkinfo,"",@"SHT_NOTE"
	.sectionflags	@"SHF_NOTE_NV_TKINFO"
	.tkinfo
        /*0018*/ 	.word	0x00000002
        /*0030*/ 	.string	""
        /*0030*/ 	.string	"ptxas"
        /*0030*/ 	.string	"Cuda compilation tools, release 13.0, V13.0.88"
        /*0030*/ 	.string	"Build cuda_13.0.r13.0/compiler.36424714_0"
        /*0030*/ 	.string	"-arch sm_100a -m 64 "



//--------------------- .note.nv.cuinfo           --------------------------
	.section	.note.nv.cuinfo,"",@"SHT_NOTE"
	.sectionflags	@"SHF_NOTE_NV_CUINFO"
        /*0018*/ 	.short	0x0002
        /*001a*/ 	.short	0x0064
        /*001c*/ 	.short	0x0082
	.zero		2


//--------------------- .nv.info                  --------------------------
	.section	.nv.info,"",@"SHT_CUDA_INFO"
	.align	4


	//----- nvinfo : EIATTR_REGCOUNT
	.align		4
        /*0000*/ 	.byte	0x04, 0x2f
        /*0002*/ 	.short	(.L_19 - .L_18)
	.align		4
.L_18:
        /*0004*/ 	.word	index@(_ZN7cutlass13device_kernelINS_4gemm6kernel13GemmUniversalIN4cute5tupleIJiiiiEEENS1_10collective13CollectiveMmaINS1_35MainloopSm100TmaUmmaWarpSpecializedILi3ELi2ELi4ENS5_IJNS4_1CILi2EEESB_NSA_ILi1EEEEEEEENS5_IJNSA_ILi256EEENSA_ILi64EEESG_EEENS_6half_tENS5_IJlSC_lEEESI_SJ_NS4_8TiledMMAINS4_8MMA_AtomIJNS4_26SM100_MMA_F16BF16_2x1SM_SSISI_SI_fLi256ELi64ELNS4_4UMMA5MajorE0ELSO_0ELNSN_7ScaleInE0ELSP_0EEEEEENS4_6LayoutINS5_IJSC_SC_SC_EEENS5_IJNSA_ILi0EEESU_SU_EEEEENS5_IJNS4_10UnderscoreESX_SX_EEEEENS4_28SM100_TMA_2SM_LOAD_MULTICASTENS4_14ComposedLayoutINS4_7SwizzleILi3ELi4ELi3EEENS4_18smem_ptr_flag_bitsILi16EEENSS_INS5_IJNSA_ILi8EEESG_EEENS5_IJSG_SC_EEEEEEEvNS4_8identityENS4_18SM100_TMA_2SM_LOADES1A_vS1B_EENS_8epilogue10collective18CollectiveEpilogueINS1E_23Sm100TmaWarpSpecializedILi3ELi2ELi32ELb1ELb0EEEJNS5_IJNSA_ILi128EEESG_SG_EEENS5_IJNSS_IS1J_SC_EENSS_INSA_ILi32EEESC_EEEEESI_SJ_SI_SJ_NS1E_6fusion15FusionCallbacksIS1I_NS1P_17LinearCombinationISI_fSI_fLNS_15FloatRoundStyleE2EEES1K_S1O_JEEENS4_5SM1004TMEM4LOAD26SM100_TMEM_LOAD_32dp32b32xENS4_13SM90_TMA_LOADENS11_INS12_ILi2ELi4ELi3EEES15_NSS_INS5_IJS16_S1M_EEENS5_IJS1M_SC_EEEEEEENS4_39AutoVectorizingCopyWithAssumedAlignmentILi128EEENS4_14SM90_TMA_STOREES24_S26_S26_EEEvvEEEEvNT_6ParamsE)
        /*0008*/ 	.word	0x00000078


	//----- nvinfo : EIATTR_FRAME_SIZE
	.align		4
.L_19:
        /*000c*/ 	.byte	0x04, 0x11
        /*000e*/ 	.short	(.L_21 - .L_20)
	.align		4
.L_20:
        /*0010*/ 	.word	index@($__internal_2_$__cuda_sm10x_tcgen05_guardrail_trap_unallocated_columns_being_dealloced)
        /*0014*/ 	.word	0x00000000


	//----- nvinfo : EIATTR_FRAME_SIZE
	.align		4
.L_21:
        /*0018*/ 	.byte	0x04, 0x11
        /*001a*/ 	.short	(.L_23 - .L_22)
	.align		4
.L_22:
        /*001c*/ 	.word	index@($__internal_1_$__cuda_sm10x_tcgen05_guardrail_trap_phase_invalid_during_alloc)
        /*0020*/ 	.word	0x00000000


	//----- nvinfo : EIATTR_FRAME_SIZE
	.align		4
.L_23:
        /*0024*/ 	.byte	0x04, 0x11
        /*0026*/ 	.short	(.L_25 - .L_24)
	.align		4
.L_24:
        /*0028*/ 	.word	index@($__internal_0_$__cuda_sm10x_tcgen05_guardrail_trap_col_being_dealloced_not_returned_by_alloc)
        /*002c*/ 	.word	0x00000000


	//----- nvinfo : EIATTR_FRAME_SIZE
	.align		4
.L_25:
        /*0030*/ 	.byte	0x04, 0x11
        /*0032*/ 	.short	(.L_27 - .L_26)
	.align		4
.L_26:
        /*0034*/ 	.word	index@(_ZN7cutlass13device_kernelINS_4gemm6kernel13GemmUniversalIN4cute5tupleIJiiiiEEENS1_10collective13CollectiveMmaINS1_35MainloopSm100TmaUmmaWarpSpecializedILi3ELi2ELi4ENS5_IJNS4_1CILi2EEESB_NSA_ILi1EEEEEEEENS5_IJNSA_ILi256EEENSA_ILi64EEESG_EEENS_6half_tENS5_IJlSC_lEEESI_SJ_NS4_8TiledMMAINS4_8MMA_AtomIJNS4_26SM100_MMA_F16BF16_2x1SM_SSISI_SI_fLi256ELi64ELNS4_4UMMA5MajorE0ELSO_0ELNSN_7ScaleInE0ELSP_0EEEEEENS4_6LayoutINS5_IJSC_SC_SC_EEENS5_IJNSA_ILi0EEESU_SU_EEEEENS5_IJNS4_10UnderscoreESX_SX_EEEEENS4_28SM100_TMA_2SM_LOAD_MULTICASTENS4_14ComposedLayoutINS4_7SwizzleILi3ELi4ELi3EEENS4_18smem_ptr_flag_bitsILi16EEENSS_INS5_IJNSA_ILi8EEESG_EEENS5_IJSG_SC_EEEEEEEvNS4_8identityENS4_18SM100_TMA_2SM_LOADES1A_vS1B_EENS_8epilogue10collective18CollectiveEpilogueINS1E_23Sm100TmaWarpSpecializedILi3ELi2ELi32ELb1ELb0EEEJNS5_IJNSA_ILi128EEESG_SG_EEENS5_IJNSS_IS1J_SC_EENSS_INSA_ILi32EEESC_EEEEESI_SJ_SI_SJ_NS1E_6fusion15FusionCallbacksIS1I_NS1P_17LinearCombinationISI_fSI_fLNS_15FloatRoundStyleE2EEES1K_S1O_JEEENS4_5SM1004TMEM4LOAD26SM100_TMEM_LOAD_32dp32b32xENS4_13SM90_TMA_LOADENS11_INS12_ILi2ELi4ELi3EEES15_NSS_INS5_IJS16_S1M_EEENS5_IJS1M_SC_EEEEEEENS4_39AutoVectorizingCopyWithAssumedAlignmentILi128EEENS4_14SM90_TMA_STOREES24_S26_S26_EEEvvEEEEvNT_6ParamsE)
        /*0038*/ 	.word	0x00000000


	//----- nvinfo : EIATTR_MIN_STACK_SIZE
	.align		4
.L_27:
        /*003c*/ 	.byte	0x04, 0x12
        /*003e*/ 	.short	(.L_29 - .L_28)
	.align		4
.L_28:
        /*0040*/ 	.word	index@(_ZN7cutlass13device_kernelINS_4gemm6kernel13GemmUniversalIN4cute5tupleIJiiiiEEENS1_10collective13CollectiveMmaINS1_35MainloopSm100TmaUmmaWarpSpecializedILi3ELi2ELi4ENS5_IJNS4_1CILi2EEESB_NSA_ILi1EEEEEEEENS5_IJNSA_ILi256EEENSA_ILi64EEESG_EEENS_6half_tENS5_IJlSC_lEEESI_SJ_NS4_8TiledMMAINS4_8MMA_AtomIJNS4_26SM100_MMA_F16BF16_2x1SM_SSISI_SI_fLi256ELi64ELNS4_4UMMA5MajorE0ELSO_0ELNSN_7ScaleInE0ELSP_0EEEEEENS4_6LayoutINS5_IJSC_SC_SC_EEENS5_IJNSA_ILi0EEESU_SU_EEEEENS5_IJNS4_10UnderscoreESX_SX_EEEEENS4_28SM100_TMA_2SM_LOAD_MULTICASTENS4_14ComposedLayoutINS4_7SwizzleILi3ELi4ELi3EEENS4_18smem_ptr_flag_bitsILi16EEENSS_INS5_IJNSA_ILi8EEESG_EEENS5_IJSG_SC_EEEEEEEvNS4_8identityENS4_18SM100_TMA_2SM_LOADES1A_vS1B_EENS_8epilogue10collective18CollectiveEpilogueINS1E_23Sm100TmaWarpSpecializedILi3ELi2ELi32ELb1ELb0EEEJNS5_IJNSA_ILi128EEESG_SG_EEENS5_IJNSS_IS1J_SC_EENSS_INSA_ILi32EEESC_EEEEESI_SJ_SI_SJ_NS1E_6fusion15FusionCallbacksIS1I_NS1P_17LinearCombinationISI_fSI_fLNS_15FloatRoundStyleE2EEES1K_S1O_JEEENS4_5SM1004TMEM4LOAD26SM100_TMEM_LOAD_32dp32b32xENS4_13SM90_TMA_LOADENS11_INS12_ILi2ELi4ELi3EEES15_NSS_INS5_IJS16_S1M_EEENS5_IJS1M_SC_EEEEEEENS4_39AutoVectorizingCopyWithAssumedAlignmentILi128EEENS4_14SM90_TMA_STOREES24_S26_S26_EEEvvEEEEvNT_6ParamsE)
        /*0044*/ 	.word	0x00000000
.L_29:


//--------------------- .nv.compat                --------------------------
	.section	.nv.compat,"",@"SHT_CUDA_COMPAT_INFO"
	.align	4
        /*0000*/ 	.byte	0x02, 0x09, 0x01, 0x00, 0x02, 0x02, 0x02, 0x00, 0x02, 0x05, 0x05, 0x00, 0x03, 0x07, 0x01, 0x01
        /*0010*/ 	.byte	0x02, 0x03, 0x01, 0x00, 0x02, 0x06, 0x01, 0x00, 0x04, 0x0b, 0x08, 0x00, 0x09, 0x00, 0x00, 0x00
        /*0020*/ 	.byte	0x00, 0x00, 0x00, 0x00


//--------------------- .nv.info._ZN7cutlass13device_kernelINS_4gemm6kernel13GemmUniversalIN4cute5tupleIJiiiiEEENS1_10collective13CollectiveMmaINS1_35MainloopSm100TmaUmmaWarpSpecializedILi3ELi2ELi4ENS5_IJNS4_1CILi2EEESB_NSA_ILi1EEEEEEEENS5_IJNSA_ILi256EEENSA_ILi64EEESG_EEENS_6half_tENS5_IJlSC_lEEESI_SJ_NS4_8TiledMMAINS4_8MMA_AtomIJNS4_26SM100_MMA_F16BF16_2x1SM_SSISI_SI_fLi256ELi64ELNS4_4UMMA5MajorE0ELSO_0ELNSN_7ScaleInE0ELSP_0EEEEEENS4_6LayoutINS5_IJSC_SC_SC_EEENS5_IJNSA_ILi0EEESU_SU_EEEEENS5_IJNS4_10UnderscoreESX_SX_EEEEENS4_28SM100_TMA_2SM_LOAD_MULTICASTENS4_14ComposedLayoutINS4_7SwizzleILi3ELi4ELi3EEENS4_18smem_ptr_flag_bitsILi16EEENSS_INS5_IJNSA_ILi8EEESG_EEENS5_IJSG_SC_EEEEEEEvNS4_8identityENS4_18SM100_TMA_2SM_LOADES1A_vS1B_EENS_8epilogue10collective18CollectiveEpilogueINS1E_23Sm100TmaWarpSpecializedILi3ELi2ELi32ELb1ELb0EEEJNS5_IJNSA_ILi128EEESG_SG_EEENS5_IJNSS_IS1J_SC_EENSS_INSA_ILi32EEESC_EEEEESI_SJ_SI_SJ_NS1E_6fusion15FusionCallbacksIS1I_NS1P_17LinearCombinationISI_fSI_fLNS_15FloatRoundStyleE2EEES1K_S1O_JEEENS4_5SM1004TMEM4LOAD26SM100_TMEM_LOAD_32dp32b32xENS4_13SM90_TMA_LOADENS11_INS12_ILi2ELi4ELi3EEES15_NSS_INS5_IJS16_S1M_EEENS5_IJS1M_SC_EEEEEEENS4_39AutoVectorizingCopyWithAssumedAlignmentILi128EEENS4_14SM90_TMA_STOREES24_S26_S26_EEEvvEEEEvNT_6ParamsE --------------------------
	.section	.nv.info._ZN7cutlass13device_kernelINS_4gemm6kernel13GemmUniversalIN4cute5tupleIJiiiiEEENS1_10collective13CollectiveMmaINS1_35MainloopSm100TmaUmmaWarpSpecializedILi3ELi2ELi4ENS5_IJNS4_1CILi2EEESB_NSA_ILi1EEEEEEEENS5_IJNSA_ILi256EEENSA_ILi64EEESG_EEENS_6half_tENS5_IJlSC_lEEESI_SJ_NS4_8TiledMMAINS4_8MMA_AtomIJNS4_26SM100_MMA_F16BF16_2x1SM_SSISI_SI_fLi256ELi64ELNS4_4UMMA5MajorE0ELSO_0ELNSN_7ScaleInE0ELSP_0EEEEEENS4_6LayoutINS5_IJSC_SC_SC_EEENS5_IJNSA_ILi0EEESU_SU_EEEEENS5_IJNS4_10UnderscoreESX_SX_EEEEENS4_28SM100_TMA_2SM_LOAD_MULTICASTENS4_14ComposedLayoutINS4_7SwizzleILi3ELi4ELi3EEENS4_18smem_ptr_flag_bitsILi16EEENSS_INS5_IJNSA_ILi8EEESG_EEENS5_IJSG_SC_EEEEEEEvNS4_8identityENS4_18SM100_TMA_2SM_LOADES1A_vS1B_EENS_8epilogue10collective18CollectiveEpilogueINS1E_23Sm100TmaWarpSpecializedILi3ELi2ELi32ELb1ELb0EEEJNS5_IJNSA_ILi128EEESG_SG_EEENS5_IJNSS_IS1J_SC_EENSS_INSA_ILi32EEESC_EEEEESI_SJ_SI_SJ_NS1E_6fusion15FusionCallbacksIS1I_NS1P_17LinearCombinationISI_fSI_fLNS_15FloatRoundStyleE2EEES1K_S1O_JEEENS4_5SM1004TMEM4LOAD26SM100_TMEM_LOAD_32dp32b32xENS4_13SM90_TMA_LOADENS11_INS12_ILi2ELi4ELi3EEES15_NSS_INS5_IJS16_S1M_EEENS5_IJS1M_SC_EEEEEEENS4_39AutoVectorizingCopyWithAssumedAlignmentILi128EEENS4_14SM90_TMA_STOREES24_S26_S26_EEEvvEEEEvNT_6ParamsE,"",@"SHT_CUDA_INFO"
	.sectionflags	@""
	.align	4


	//----- nvinfo : EIATTR_CUDA_API_VERSION
	.align		4
        /*0000*/ 	.byte	0x04, 0x37
        /*0002*/ 	.short	(.L_31 - .L_30)
.L_30:
        /*0004*/ 	.word	0x00000082


	//----- nvinfo : EIATTR_KPARAM_INFO
	.align		4
.L_31:
        /*0008*/ 	.byte	0x04, 0x17
        /*000a*/ 	.short	(.L_33 - .L_32)
.L_32:
        /*000c*/ 	.word	0x00000000
        /*0010*/ 	.short	0x0000
        /*0012*/ 	.short	0x0000
        /*0014*/ 	.byte	0x00, 0xf0, 0x01, 0x20


	//----- nvinfo : EIATTR_AT_ENTRY_FRAGMENTS
	.align		4
.L_33:
        /*0018*/ 	.byte	0x04, 0x4f
        /*001a*/ 	.short	(.L_35 - .L_34)


	//   ....[0]....
.L_34:
        /*001c*/ 	.word	0x00000007


	//----- nvinfo : EIATTR_RESERVED_SMEM_USED
	.align		4
.L_35:
        /*0020*/ 	.byte	0x01, 0x41
	.zero		2


	//----- nvinfo : EIATTR_SPARSE_MMA_MASK
	.align		4
        /*0024*/ 	.byte	0x03, 0x50
        /*0026*/ 	.short	0x0000


	//----- nvinfo : EIATTR_TCGEN05_2CTA_USED
	.align		4
        /*0028*/ 	.byte	0x01, 0x52
	.zero		2


	//----- nvinfo : EIATTR_MAXREG_COUNT
	.align		4
        /*002c*/ 	.byte	0x03, 0x1b
        /*002e*/ 	.short	0x00ff


	//----- nvinfo : EIATTR_NUM_BARRIERS
	.align		4
        /*0030*/ 	.byte	0x02, 0x4c
        /*0032*/ 	.byte	0x07
	.zero		1


	//----- nvinfo : EIATTR_EXTERNS
	.align		4
        /*0034*/ 	.byte	0x04, 0x0f
        /*0036*/ 	.short	(.L_37 - .L_36)


	//   ....[0]....
	.align		4
.L_36:
        /*0038*/ 	.word	index@(__assertfail)


	//----- nvinfo : EIATTR_MERCURY_ISA_VERSION
	.align		4
.L_37:
        /*003c*/ 	.byte	0x03, 0x5f
        /*003e*/ 	.short	0x0101


	//----- nvinfo : EIATTR_INT_WARP_WIDE_INSTR_OFFSETS
	.align		4
        /*0040*/ 	.byte	0x04, 0x31
        /*0042*/ 	.short	(.L_39 - .L_38)


	//   ....[0]....
.L_38:
        /*0044*/ 	.word	0x00000da0


	//   ....[1]....
        /*0048*/ 	.word	0x00000e50


	//   ....[2]....
        /*004c*/ 	.word	0x000042e0


	//   ....[3]....
        /*0050*/ 	.word	0x00004300


	//   ....[4]....
        /*0054*/ 	.word	0x00004330


	//   ....[5]....
        /*0058*/ 	.word	0x00004f10


	//   ....[6]....
        /*005c*/ 	.word	0x00004f90


	//   ....[7]....
        /*0060*/ 	.word	0x000050a0


	//   ....[8]....
        /*0064*/ 	.word	0x000051b0


	//----- nvinfo : EIATTR_COOP_GROUP_MASK_REGIDS
	.align		4
.L_39:
        /*0068*/ 	.byte	0x04, 0x29
        /*006a*/ 	.short	(.L_41 - .L_40)


	//   ....[0]....
.L_40:
        /*006c*/ 	.word	0xffffffff


	//   ....[1]....
        /*0070*/ 	.word	0xffffffff


	//   ....[2]....
        /*0074*/ 	.word	0xffffffff


	//   ....[3]....
        /*0078*/ 	.word	0xffffffff


	//   ....[4]....
        /*007c*/ 	.word	0xffffffff


	//   ....[5]....
        /*0080*/ 	.word	0xffffffff


	//   ....[6]....
        /*0084*/ 	.word	0xffffffff


	//   ....[7]....
        /*0088*/ 	.word	0xffffffff


	//   ....[8]....
        /*008c*/ 	.word	0xffffffff


	//   ....[9]....
        /*0090*/ 	.word	0xffffffff


	//   ....[10]....
        /*0094*/ 	.word	0xffffffff


	//   ....[11]....
        /*0098*/ 	.word	0xffffffff


	//   ....[12]....
        /*009c*/ 	.word	0xffffffff


	//   ....[13]....
        /*00a0*/ 	.word	0xffffffff


	//----- nvinfo : EIATTR_COOP_GROUP_INSTR_OFFSETS
	.align		4
.L_41:
        /*00a4*/ 	.byte	0x04, 0x28
        /*00a6*/ 	.short	(.L_43 - .L_42)


	//   ....[0]....
.L_42:
        /*00a8*/ 	.word	0x000000b0


	//   ....[1]....
        /*00ac*/ 	.word	0x00000520


	//   ....[2]....
        /*00b0*/ 	.word	0x000006d0


	//   ....[3]....
        /*00b4*/ 	.word	0x00000850


	//   ....[4]....
        /*00b8*/ 	.word	0x00000950


	//   ....[5]....
        /*00bc*/ 	.word	0x00000ac0


	//   ....[6]....
        /*00c0*/ 	.word	0x00000c60


	//   ....[7]....
        /*00c4*/ 	.word	0x00000ec0


	//   ....[8]....
        /*00c8*/ 	.word	0x00002260


	//   ....[9]....
        /*00cc*/ 	.word	0x000030c0


	//   ....[10]....
        /*00d0*/ 	.word	0x00003590


	//   ....[11]....
        /*00d4*/ 	.word	0x000035c0


	//   ....[12]....
        /*00d8*/ 	.word	0x000041e0


	//   ....[13]....
        /*00dc*/ 	.word	0x000043f0


	//----- nvinfo : EIATTR_VRC_CTA_INIT_COUNT
	.align		4
.L_43:
        /*00e0*/ 	.byte	0x02, 0x4a
        /*00e2*/ 	.byte	0x80
	.zero		1


	//----- nvinfo : EIATTR_SYSCALL_OFFSETS
	.align		4
        /*00e4*/ 	.byte	0x04, 0x46
        /*00e6*/ 	.short	(.L_45 - .L_44)


	//   ....[0]....
.L_44:
        /*00e8*/ 	.word	0x00005e90


	//   ....[1]....
        /*00ec*/ 	.word	0x00005f80


	//   ....[2]....
        /*00f0*/ 	.word	0x00006820


	//   ....[3]....
        /*00f4*/ 	.word	0x000074f0


	//----- nvinfo : EIATTR_MBARRIER_INSTR_OFFSETS
	.align		4
.L_45:
        /*00f8*/ 	.byte	0x04, 0x39
        /*00fa*/ 	.short	(.L_47 - .L_46)


	//   ....[0]....
.L_46:
        /*00fc*/ 	.word	0x00000660
        /*0100*/ 	.word	0x000000ff
        /*0104*/ 	.word	0x00000000
        /*0108*/ 	.short	0x0100
        /*010a*/ 	.byte	0x04
	.zero		1


	//   ....[1]....
        /*010c*/ 	.word	0x00000670
        /*0110*/ 	.word	0x000000ff
        /*0114*/ 	.word	0x00000018
        /*0118*/ 	.short	0x0100
        /*011a*/ 	.byte	0x04
	.zero		1


	//   ....[2]....
        /*011c*/ 	.word	0x00000680
        /*0120*/ 	.word	0x000000ff
        /*0124*/ 	.word	0x00000008
        /*0128*/ 	.short	0x0100
        /*012a*/ 	.byte	0x04
	.zero		1


	//   ....[3]....
        /*012c*/ 	.word	0x00000690
        /*0130*/ 	.word	0x000000ff
        /*0134*/ 	.word	0x00000020
        /*0138*/ 	.short	0x0100
        /*013a*/ 	.byte	0x04
	.zero		1


	//   ....[4]....
        /*013c*/ 	.word	0x000006a0
        /*0140*/ 	.word	0x000000ff
        /*0144*/ 	.word	0x00000010
        /*0148*/ 	.short	0x0100
        /*014a*/ 	.byte	0x04
	.zero		1


	//   ....[5]....
        /*014c*/ 	.word	0x000006b0
        /*0150*/ 	.word	0x000000ff
        /*0154*/ 	.word	0x00000028
        /*0158*/ 	.short	0x0100
        /*015a*/ 	.byte	0x04
	.zero		1


	//   ....[6]....
        /*015c*/ 	.word	0x000007e0
        /*0160*/ 	.word	0x000000ff
        /*0164*/ 	.word	0x00000030
        /*0168*/ 	.short	0x0100
        /*016a*/ 	.byte	0x04
	.zero		1


	//   ....[7]....
        /*016c*/ 	.word	0x000007f0
        /*0170*/ 	.word	0x000000ff
        /*0174*/ 	.word	0x00000048
        /*0178*/ 	.short	0x0100
        /*017a*/ 	.byte	0x04
	.zero		1


	//   ....[8]....
        /*017c*/ 	.word	0x00000800
        /*0180*/ 	.word	0x000000ff
        /*0184*/ 	.word	0x00000038
        /*0188*/ 	.short	0x0100
        /*018a*/ 	.byte	0x04
	.zero		1


	//   ....[9]....
        /*018c*/ 	.word	0x00000810
        /*0190*/ 	.word	0x000000ff
        /*0194*/ 	.word	0x00000050
        /*0198*/ 	.short	0x0100
        /*019a*/ 	.byte	0x04
	.zero		1


	//   ....[10]....
        /*019c*/ 	.word	0x00000820
        /*01a0*/ 	.word	0x000000ff
        /*01a4*/ 	.word	0x00000040
        /*01a8*/ 	.short	0x0100
        /*01aa*/ 	.byte	0x04
	.zero		1


	//   ....[11]....
        /*01ac*/ 	.word	0x00000830
        /*01b0*/ 	.word	0x000000ff
        /*01b4*/ 	.word	0x00000058
        /*01b8*/ 	.short	0x0100
        /*01ba*/ 	.byte	0x04
	.zero		1


	//   ....[12]....
        /*01bc*/ 	.word	0x00000920
        /*01c0*/ 	.word	0x000000ff
        /*01c4*/ 	.word	0x00000060
        /*01c8*/ 	.short	0x0100
        /*01ca*/ 	.byte	0x06
	.zero		1


	//   ....[13]....
        /*01cc*/ 	.word	0x00000930
        /*01d0*/ 	.word	0x000000ff
        /*01d4*/ 	.word	0x00000068
        /*01d8*/ 	.short	0x0100
        /*01da*/ 	.byte	0x06
	.zero		1


	//   ....[14]....
        /*01dc*/ 	.word	0x00000a70
        /*01e0*/ 	.word	0x000000ff
        /*01e4*/ 	.word	0x00000070
        /*01e8*/ 	.short	0x0100
        /*01ea*/ 	.byte	0x06
	.zero		1


	//   ....[15]....
        /*01ec*/ 	.word	0x00000a80
        /*01f0*/ 	.word	0x000000ff
        /*01f4*/ 	.word	0x00000080
        /*01f8*/ 	.short	0x0100
        /*01fa*/ 	.byte	0x06
	.zero		1


	//   ....[16]....
        /*01fc*/ 	.word	0x00000a90
        /*0200*/ 	.word	0x000000ff
        /*0204*/ 	.word	0x00000078
        /*0208*/ 	.short	0x0100
        /*020a*/ 	.byte	0x06
	.zero		1


	//   ....[17]....
        /*020c*/ 	.word	0x00000aa0
        /*0210*/ 	.word	0x000000ff
        /*0214*/ 	.word	0x00000088
        /*0218*/ 	.short	0x0100
        /*021a*/ 	.byte	0x06
	.zero		1


	//   ....[18]....
        /*021c*/ 	.word	0x00000bd0
        /*0220*/ 	.word	0x000000ff
        /*0224*/ 	.word	0x00000090
        /*0228*/ 	.short	0x0100
        /*022a*/ 	.byte	0x04
	.zero		1


	//   ....[19]....
        /*022c*/ 	.word	0x00000be0
        /*0230*/ 	.word	0x000000ff
        /*0234*/ 	.word	0x000000b0
        /*0238*/ 	.short	0x0100
        /*023a*/ 	.byte	0x04
	.zero		1


	//   ....[20]....
        /*023c*/ 	.word	0x00000bf0
        /*0240*/ 	.word	0x000000ff
        /*0244*/ 	.word	0x00000098
        /*0248*/ 	.short	0x0100
        /*024a*/ 	.byte	0x04
	.zero		1


	//   ....[21]....
        /*024c*/ 	.word	0x00000c00
        /*0250*/ 	.word	0x000000ff
        /*0254*/ 	.word	0x000000b8
        /*0258*/ 	.short	0x0100
        /*025a*/ 	.byte	0x04
	.zero		1


	//   ....[22]....
        /*025c*/ 	.word	0x00000c10
        /*0260*/ 	.word	0x000000ff
        /*0264*/ 	.word	0x000000a0
        /*0268*/ 	.short	0x0100
        /*026a*/ 	.byte	0x04
	.zero		1


	//   ....[23]....
        /*026c*/ 	.word	0x00000c20
        /*0270*/ 	.word	0x000000ff
        /*0274*/ 	.word	0x000000c0
        /*0278*/ 	.short	0x0100
        /*027a*/ 	.byte	0x04
	.zero		1


	//   ....[24]....
        /*027c*/ 	.word	0x00000c30
        /*0280*/ 	.word	0x000000ff
        /*0284*/ 	.word	0x000000a8
        /*0288*/ 	.short	0x0100
        /*028a*/ 	.byte	0x04
	.zero		1


	//   ....[25]....
        /*028c*/ 	.word	0x00000c40
        /*0290*/ 	.word	0x000000ff
        /*0294*/ 	.word	0x000000c8
        /*0298*/ 	.short	0x0100
        /*029a*/ 	.byte	0x04
	.zero		1


	//   ....[26]....
        /*029c*/ 	.word	0x00000d40
        /*02a0*/ 	.word	0x000000ff
        /*02a4*/ 	.word	0x000000d0
        /*02a8*/ 	.short	0x0100
        /*02aa*/ 	.byte	0x04
	.zero		1


	//   ....[27]....
        /*02ac*/ 	.word	0x00000d50
        /*02b0*/ 	.word	0x000000ff
        /*02b4*/ 	.word	0x000000e0
        /*02b8*/ 	.short	0x0100
        /*02ba*/ 	.byte	0x04
	.zero		1


	//   ....[28]....
        /*02bc*/ 	.word	0x00000d60
        /*02c0*/ 	.word	0x000000ff
        /*02c4*/ 	.word	0x000000d8
        /*02c8*/ 	.short	0x0100
        /*02ca*/ 	.byte	0x04
	.zero		1


	//   ....[29]....
        /*02cc*/ 	.word	0x00000d70
        /*02d0*/ 	.word	0x000000ff
        /*02d4*/ 	.word	0x000000e8
        /*02d8*/ 	.short	0x0100
        /*02da*/ 	.byte	0x04
	.zero		1


	//   ....[30]....
        /*02dc*/ 	.word	0x00000e70
        /*02e0*/ 	.word	0x000000ff
        /*02e4*/ 	.word	0x000000f0
        /*02e8*/ 	.short	0x0100
        /*02ea*/ 	.byte	0x06
	.zero		1


	//   ....[31]....
        /*02ec*/ 	.word	0x00001aa0
        /*02f0*/ 	.word	0x00000000
        /*02f4*/ 	.word	0x000000e0
        /*02f8*/ 	.short	0x010a
        /*02fa*/ 	.byte	0xff
	.zero		1


	//   ....[32]....
        /*02fc*/ 	.word	0x00001ac0
        /*0300*/ 	.word	0x00000000
        /*0304*/ 	.word	0x000000d0
        /*0308*/ 	.short	0x0101
        /*030a*/ 	.byte	0xff
	.zero		1


	//   ....[33]....
        /*030c*/ 	.word	0x00001b70
        /*0310*/ 	.word	0x000000ff
        /*0314*/ 	.word	0x00000018
        /*0318*/ 	.short	0x010a
        /*031a*/ 	.byte	0x04
	.zero		1


	//   ....[34]....
        /*031c*/ 	.word	0x00001c40
        /*0320*/ 	.word	0x000000ff
        /*0324*/ 	.word	0x00000018
        /*0328*/ 	.short	0x010a
        /*032a*/ 	.byte	0x21
	.zero		1


	//   ....[35]....
        /*032c*/ 	.word	0x00001df0
        /*0330*/ 	.word	0x000000ff
        /*0334*/ 	.word	0x00000018
        /*0338*/ 	.short	0x010a
        /*033a*/ 	.byte	0x05
	.zero		1


	//   ....[36]....
        /*033c*/ 	.word	0x00001f10
        /*0340*/ 	.word	0x000000ff
        /*0344*/ 	.word	0x00000068
        /*0348*/ 	.short	0x0101
        /*034a*/ 	.byte	0x0d
	.zero		1


	//   ....[37]....
        /*034c*/ 	.word	0x00001f30
        /*0350*/ 	.word	0x000000ff
        /*0354*/ 	.word	0x00000018
        /*0358*/ 	.short	0x010a
        /*035a*/ 	.byte	0x04
	.zero		1


	//   ....[38]....
        /*035c*/ 	.word	0x00001fb0
        /*0360*/ 	.word	0x000000ff
        /*0364*/ 	.word	0x00000018
        /*0368*/ 	.short	0x010a
        /*036a*/ 	.byte	0x11
	.zero		1


	//   ....[39]....
        /*036c*/ 	.word	0x00002150
        /*0370*/ 	.word	0x000000ff
        /*0374*/ 	.word	0x00000018
        /*0378*/ 	.short	0x010a
        /*037a*/ 	.byte	0x05
	.zero		1


	//   ....[40]....
        /*037c*/ 	.word	0x00002290
        /*0380*/ 	.word	0x00000003
        /*0384*/ 	.word	0x00000070
        /*0388*/ 	.short	0x010a
        /*038a*/ 	.byte	0xff
	.zero		1


	//   ....[41]....
        /*038c*/ 	.word	0x000023e0
        /*0390*/ 	.word	0x00000000
        /*0394*/ 	.word	0x00000000
        /*0398*/ 	.short	0x0101
        /*039a*/ 	.byte	0xff
	.zero		1


	//   ....[42]....
        /*039c*/ 	.word	0x000029a0
        /*03a0*/ 	.word	0x000000ff
        /*03a4*/ 	.word	0x00000000
        /*03a8*/ 	.short	0x010a
        /*03aa*/ 	.byte	0x04
	.zero		1


	//   ....[43]....
        /*03ac*/ 	.word	0x00002a30
        /*03b0*/ 	.word	0x000000ff
        /*03b4*/ 	.word	0x00000000
        /*03b8*/ 	.short	0x010a
        /*03ba*/ 	.byte	0x05
	.zero		1


	//   ....[44]....
        /*03bc*/ 	.word	0x00002ad0
        /*03c0*/ 	.word	0x00000000
        /*03c4*/ 	.word	0x00000000
        /*03c8*/ 	.short	0x010a
        /*03ca*/ 	.byte	0xff
	.zero		1


	//   ....[45]....
        /*03cc*/ 	.word	0x00002c10
        /*03d0*/ 	.word	0x00000000
        /*03d4*/ 	.word	0x000000d0
        /*03d8*/ 	.short	0x010a
        /*03da*/ 	.byte	0xff
	.zero		1


	//   ....[46]....
        /*03dc*/ 	.word	0x00002c80
        /*03e0*/ 	.word	0x00000004
        /*03e4*/ 	.word	0x00000000
        /*03e8*/ 	.short	0x0101
        /*03ea*/ 	.byte	0xff
	.zero		1


	//   ....[47]....
        /*03ec*/ 	.word	0x00002ca0
        /*03f0*/ 	.word	0x000000ff
        /*03f4*/ 	.word	0x00000080
        /*03f8*/ 	.short	0x010a
        /*03fa*/ 	.byte	0x04
	.zero		1


	//   ....[48]....
        /*03fc*/ 	.word	0x00002dc0
        /*0400*/ 	.word	0x00000000
        /*0404*/ 	.word	0x00000070
        /*0408*/ 	.short	0x010a
        /*040a*/ 	.byte	0xff
	.zero		1


	//   ....[49]....
        /*040c*/ 	.word	0x00002ec0
        /*0410*/ 	.word	0x00000000
        /*0414*/ 	.word	0x00000000
        /*0418*/ 	.short	0x0101
        /*041a*/ 	.byte	0xff
	.zero		1


	//   ....[50]....
        /*041c*/ 	.word	0x00002f50
        /*0420*/ 	.word	0x000000ff
        /*0424*/ 	.word	0x00000080
        /*0428*/ 	.short	0x0106
        /*042a*/ 	.byte	0x04
	.zero		1


	//   ....[51]....
        /*042c*/ 	.word	0x00002f70
        /*0430*/ 	.word	0x000000ff
        /*0434*/ 	.word	0x00000080
        /*0438*/ 	.short	0x010a
        /*043a*/ 	.byte	0x04
	.zero		1


	//   ....[52]....
        /*043c*/ 	.word	0x00003000
        /*0440*/ 	.word	0x000000ff
        /*0444*/ 	.word	0x00000080
        /*0448*/ 	.short	0x0106
        /*044a*/ 	.byte	0x07
	.zero		1


	//   ....[53]....
        /*044c*/ 	.word	0x00003040
        /*0450*/ 	.word	0x00000000
        /*0454*/ 	.word	0x00000080
        /*0458*/ 	.short	0x010a
        /*045a*/ 	.byte	0xff
	.zero		1


	//   ....[54]....
        /*045c*/ 	.word	0x00003290
        /*0460*/ 	.word	0x000000ff
        /*0464*/ 	.word	0x00000008
        /*0468*/ 	.short	0x010a
        /*046a*/ 	.byte	0x05
	.zero		1


	//   ....[55]....
        /*046c*/ 	.word	0x000032b0
        /*0470*/ 	.word	0x000000ff
        /*0474*/ 	.word	0x00000008
        /*0478*/ 	.short	0x010a
        /*047a*/ 	.byte	0x05
	.zero		1


	//   ....[56]....
        /*047c*/ 	.word	0x00003440
        /*0480*/ 	.word	0x000000ff
        /*0484*/ 	.word	0x00000008
        /*0488*/ 	.short	0x010a
        /*048a*/ 	.byte	0x05
	.zero		1


	//   ....[57]....
        /*048c*/ 	.word	0x00003460
        /*0490*/ 	.word	0x000000ff
        /*0494*/ 	.word	0x00000008
        /*0498*/ 	.short	0x010a
        /*049a*/ 	.byte	0x05
	.zero		1


	//   ....[58]....
        /*049c*/ 	.word	0x00003520
        /*04a0*/ 	.word	0x000000ff
        /*04a4*/ 	.word	0x00000000
        /*04a8*/ 	.short	0x0101
        /*04aa*/ 	.byte	0x04
	.zero		1


	//   ....[59]....
        /*04ac*/ 	.word	0x00003860
        /*04b0*/ 	.word	0x00000000
        /*04b4*/ 	.word	0x00000070
        /*04b8*/ 	.short	0x010a
        /*04ba*/ 	.byte	0xff
	.zero		1


	//   ....[60]....
        /*04bc*/ 	.word	0x00003920
        /*04c0*/ 	.word	0x00000000
        /*04c4*/ 	.word	0x00000000
        /*04c8*/ 	.short	0x0101
        /*04ca*/ 	.byte	0xff
	.zero		1


	//   ....[61]....
        /*04cc*/ 	.word	0x000039e0
        /*04d0*/ 	.word	0x000000ff
        /*04d4*/ 	.word	0x00000000
        /*04d8*/ 	.short	0x010a
        /*04da*/ 	.byte	0x04
	.zero		1


	//   ....[62]....
        /*04dc*/ 	.word	0x000039f0
        /*04e0*/ 	.word	0x000000ff
        /*04e4*/ 	.word	0x000000b0
        /*04e8*/ 	.short	0x010a
        /*04ea*/ 	.byte	0x1f
	.zero		1


	//   ....[63]....
        /*04ec*/ 	.word	0x00003aa0
        /*04f0*/ 	.word	0x000000ff
        /*04f4*/ 	.word	0x00000000
        /*04f8*/ 	.short	0x010a
        /*04fa*/ 	.byte	0x05
	.zero		1


	//   ....[64]....
        /*04fc*/ 	.word	0x00003bd0
        /*0500*/ 	.word	0x000000ff
        /*0504*/ 	.word	0x00000000
        /*0508*/ 	.short	0x010a
        /*050a*/ 	.byte	0x04
	.zero		1


	//   ....[65]....
        /*050c*/ 	.word	0x00003ed0
        /*0510*/ 	.word	0x000000ff
        /*0514*/ 	.word	0x00000000
        /*0518*/ 	.short	0x010a
        /*051a*/ 	.byte	0x04
	.zero		1


	//   ....[66]....
        /*051c*/ 	.word	0x00003f60
        /*0520*/ 	.word	0x000000ff
        /*0524*/ 	.word	0x00000000
        /*0528*/ 	.short	0x010a
        /*052a*/ 	.byte	0x05
	.zero		1


	//   ....[67]....
        /*052c*/ 	.word	0x00003ff0
        /*0530*/ 	.word	0x000000ff
        /*0534*/ 	.word	0x00000000
        /*0538*/ 	.short	0x010a
        /*053a*/ 	.byte	0x05
	.zero		1


	//   ....[68]....
        /*053c*/ 	.word	0x00004090
        /*0540*/ 	.word	0x00000000
        /*0544*/ 	.word	0x00000000
        /*0548*/ 	.short	0x010a
        /*054a*/ 	.byte	0xff
	.zero		1


	//   ....[69]....
        /*054c*/ 	.word	0x000040d0
        /*0550*/ 	.word	0x00000000
        /*0554*/ 	.word	0x00000000
        /*0558*/ 	.short	0x010a
        /*055a*/ 	.byte	0xff
	.zero		1


	//   ....[70]....
        /*055c*/ 	.word	0x00004140
        /*0560*/ 	.word	0x000000ff
        /*0564*/ 	.word	0x00000000
        /*0568*/ 	.short	0x0101
        /*056a*/ 	.byte	0x04
	.zero		1


	//   ....[71]....
        /*056c*/ 	.word	0x00004180
        /*0570*/ 	.word	0x000000ff
        /*0574*/ 	.word	0x000000f0
        /*0578*/ 	.short	0x010a
        /*057a*/ 	.byte	0x1a
	.zero		1


	//   ....[72]....
        /*057c*/ 	.word	0x000041d0
        /*0580*/ 	.word	0x000000ff
        /*0584*/ 	.word	0x00000000
        /*0588*/ 	.short	0x0101
        /*058a*/ 	.byte	0x04
	.zero		1


	//   ....[73]....
        /*058c*/ 	.word	0x00004640
        /*0590*/ 	.word	0x0000000c
        /*0594*/ 	.word	0x00000070
        /*0598*/ 	.short	0x010a
        /*059a*/ 	.byte	0xff
	.zero		1


	//   ....[74]....
        /*059c*/ 	.word	0x000047b0
        /*05a0*/ 	.word	0x00000000
        /*05a4*/ 	.word	0x00000000
        /*05a8*/ 	.short	0x0101
        /*05aa*/ 	.byte	0xff
	.zero		1


	//   ....[75]....
        /*05ac*/ 	.word	0x00004c30
        /*05b0*/ 	.word	0x000000ff
        /*05b4*/ 	.word	0x00000068
        /*05b8*/ 	.short	0x010a
        /*05ba*/ 	.byte	0x18
	.zero		1


	//   ....[76]....
        /*05bc*/ 	.word	0x00004df0
        /*05c0*/ 	.word	0x000000ff
        /*05c4*/ 	.word	0x00000048
        /*05c8*/ 	.short	0x010a
        /*05ca*/ 	.byte	0x04
	.zero		1


	//   ....[77]....
        /*05cc*/ 	.word	0x00004fd0
        /*05d0*/ 	.word	0x000000ff
        /*05d4*/ 	.word	0x00000030
        /*05d8*/ 	.short	0x010b
        /*05da*/ 	.byte	0x04
	.zero		1


	//   ....[78]....
        /*05dc*/ 	.word	0x00004fe0
        /*05e0*/ 	.word	0x000000ff
        /*05e4*/ 	.word	0x00000000
        /*05e8*/ 	.short	0x0101
        /*05ea*/ 	.byte	0x14
	.zero		1


	//   ....[79]....
        /*05ec*/ 	.word	0x00004ff0
        /*05f0*/ 	.word	0x000000ff
        /*05f4*/ 	.word	0x00000048
        /*05f8*/ 	.short	0x010a
        /*05fa*/ 	.byte	0x05
	.zero		1


	//   ....[80]....
        /*05fc*/ 	.word	0x000051f0
        /*0600*/ 	.word	0x000000ff
        /*0604*/ 	.word	0x00000030
        /*0608*/ 	.short	0x010b
        /*060a*/ 	.byte	0x05
	.zero		1


	//   ....[81]....
        /*060c*/ 	.word	0x00005200
        /*0610*/ 	.word	0x000000ff
        /*0614*/ 	.word	0x00000000
        /*0618*/ 	.short	0x0101
        /*061a*/ 	.byte	0x04
	.zero		1


	//   ....[82]....
        /*061c*/ 	.word	0x000052a0
        /*0620*/ 	.word	0x000000ff
        /*0624*/ 	.word	0x00000000
        /*0628*/ 	.short	0x010a
        /*062a*/ 	.byte	0x04
	.zero		1


	//   ....[83]....
        /*062c*/ 	.word	0x00005330
        /*0630*/ 	.word	0x000000ff
        /*0634*/ 	.word	0x00000000
        /*0638*/ 	.short	0x010a
        /*063a*/ 	.byte	0x05
	.zero		1


	//   ....[84]....
        /*063c*/ 	.word	0x000053d0
        /*0640*/ 	.word	0x00000000
        /*0644*/ 	.word	0x00000000
        /*0648*/ 	.short	0x010a
        /*064a*/ 	.byte	0xff
	.zero		1


	//   ....[85]....
        /*064c*/ 	.word	0x00005720
        /*0650*/ 	.word	0x00000003
        /*0654*/ 	.word	0x00000070
        /*0658*/ 	.short	0x010a
        /*065a*/ 	.byte	0xff
	.zero		1


	//   ....[86]....
        /*065c*/ 	.word	0x000058a0
        /*0660*/ 	.word	0x00000000
        /*0664*/ 	.word	0x00000000
        /*0668*/ 	.short	0x0101
        /*066a*/ 	.byte	0xff
	.zero		1


	//   ....[87]....
        /*066c*/ 	.word	0x00006470
        /*0670*/ 	.word	0x00000000
        /*0674*/ 	.word	0x00000030
        /*0678*/ 	.short	0x010a
        /*067a*/ 	.byte	0xff
	.zero		1


	//   ....[88]....
        /*067c*/ 	.word	0x000064e0
        /*0680*/ 	.word	0x00000059
        /*0684*/ 	.word	0x00000090
        /*0688*/ 	.short	0x010a
        /*068a*/ 	.byte	0xff
	.zero		1


	//   ....[89]....
        /*068c*/ 	.word	0x000065d0
        /*0690*/ 	.word	0x00000000
        /*0694*/ 	.word	0x00000030
        /*0698*/ 	.short	0x010a
        /*069a*/ 	.byte	0xff
	.zero		1


	//   ....[90]....
        /*069c*/ 	.word	0x00006700
        /*06a0*/ 	.word	0x00000059
        /*06a4*/ 	.word	0x00000090
        /*06a8*/ 	.short	0x010a
        /*06aa*/ 	.byte	0xff
	.zero		1


	//   ....[91]....
        /*06ac*/ 	.word	0x00007230
        /*06b0*/ 	.word	0x00000000
        /*06b4*/ 	.word	0x00000000
        /*06b8*/ 	.short	0x0101
        /*06ba*/ 	.byte	0xff
	.zero		1


	//   ....[92]....
        /*06bc*/ 	.word	0x00007240
        /*06c0*/ 	.word	0x00000003
        /*06c4*/ 	.word	0x00000030
        /*06c8*/ 	.short	0x010a
        /*06ca*/ 	.byte	0xff
	.zero		1


	//   ....[93]....
        /*06cc*/ 	.word	0x00007310
        /*06d0*/ 	.word	0x00000003
        /*06d4*/ 	.word	0x00000030
        /*06d8*/ 	.short	0x010a
        /*06da*/ 	.byte	0xff
	.zero		1


	//   ....[94]....
        /*06dc*/ 	.word	0x000075e0
        /*06e0*/ 	.word	0x00000059
        /*06e4*/ 	.word	0x00000000
        /*06e8*/ 	.short	0x0101
        /*06ea*/ 	.byte	0xff
	.zero		1


	//   ....[95]....
        /*06ec*/ 	.word	0x00007fb0
        /*06f0*/ 	.word	0x00000002
        /*06f4*/ 	.word	0x00000000
        /*06f8*/ 	.short	0x0101
        /*06fa*/ 	.byte	0xff
	.zero		1


	//   ....[96]....
        /*06fc*/ 	.word	0x00008270
        /*0700*/ 	.word	0x000000ff
        /*0704*/ 	.word	0x00000000
        /*0708*/ 	.short	0x0101
        /*070a*/ 	.byte	0x04
	.zero		1


	//   ....[97]....
        /*070c*/ 	.word	0x00008290
        /*0710*/ 	.word	0x00000000
        /*0714*/ 	.word	0x000000e0
        /*0718*/ 	.short	0x010a
        /*071a*/ 	.byte	0xff
	.zero		1


	//   ....[98]....
        /*071c*/ 	.word	0x000082f0
        /*0720*/ 	.word	0x00000000
        /*0724*/ 	.word	0x00000018
        /*0728*/ 	.short	0x010a
        /*072a*/ 	.byte	0xff
	.zero		1


	//   ....[99]....
        /*072c*/ 	.word	0x00008350
        /*0730*/ 	.word	0x00000000
        /*0734*/ 	.word	0x00000018
        /*0738*/ 	.short	0x010a
        /*073a*/ 	.byte	0xff
	.zero		1


	//   ....[100]....
        /*073c*/ 	.word	0x000083a0
        /*0740*/ 	.word	0x00000003
        /*0744*/ 	.word	0x00000070
        /*0748*/ 	.short	0x010a
        /*074a*/ 	.byte	0xff
	.zero		1


	//   ....[101]....
        /*074c*/ 	.word	0x00008400
        /*0750*/ 	.word	0x00000000
        /*0754*/ 	.word	0x00000000
        /*0758*/ 	.short	0x010a
        /*075a*/ 	.byte	0xff
	.zero		1


	//   ....[102]....
        /*075c*/ 	.word	0x00008460
        /*0760*/ 	.word	0x00000000
        /*0764*/ 	.word	0x00000000
        /*0768*/ 	.short	0x010a
        /*076a*/ 	.byte	0xff
	.zero		1


	//   ....[103]....
        /*076c*/ 	.word	0x000084b0
        /*0770*/ 	.word	0x00000000
        /*0774*/ 	.word	0x000000d0
        /*0778*/ 	.short	0x010a
        /*077a*/ 	.byte	0xff
	.zero		1


	//   ....[104]....
        /*077c*/ 	.word	0x00008510
        /*0780*/ 	.word	0x00000000
        /*0784*/ 	.word	0x00000080
        /*0788*/ 	.short	0x010a
        /*078a*/ 	.byte	0xff
	.zero		1


	//   ....[105]....
        /*078c*/ 	.word	0x00008560
        /*0790*/ 	.word	0x00000000
        /*0794*/ 	.word	0x00000070
        /*0798*/ 	.short	0x010a
        /*079a*/ 	.byte	0xff
	.zero		1


	//   ....[106]....
        /*079c*/ 	.word	0x000085c0
        /*07a0*/ 	.word	0x00000000
        /*07a4*/ 	.word	0x00000080
        /*07a8*/ 	.short	0x010a
        /*07aa*/ 	.byte	0xff
	.zero		1


	//   ....[107]....
        /*07ac*/ 	.word	0x00008620
        /*07b0*/ 	.word	0x00000005
        /*07b4*/ 	.word	0x00000008
        /*07b8*/ 	.short	0x010a
        /*07ba*/ 	.byte	0xff
	.zero		1


	//   ....[108]....
        /*07bc*/ 	.word	0x00008710
        /*07c0*/ 	.word	0x00000003
        /*07c4*/ 	.word	0x00000008
        /*07c8*/ 	.short	0x010a
        /*07ca*/ 	.byte	0xff
	.zero		1


	//   ....[109]....
        /*07cc*/ 	.word	0x00008760
        /*07d0*/ 	.word	0x00000000
        /*07d4*/ 	.word	0x00000070
        /*07d8*/ 	.short	0x010a
        /*07da*/ 	.byte	0xff
	.zero		1


	//   ....[110]....
        /*07dc*/ 	.word	0x000087c0
        /*07e0*/ 	.word	0x00000000
        /*07e4*/ 	.word	0x000000b0
        /*07e8*/ 	.short	0x010a
        /*07ea*/ 	.byte	0xff
	.zero		1


	//   ....[111]....
        /*07ec*/ 	.word	0x00008820
        /*07f0*/ 	.word	0x00000000
        /*07f4*/ 	.word	0x00000000
        /*07f8*/ 	.short	0x010a
        /*07fa*/ 	.byte	0xff
	.zero		1


	//   ....[112]....
        /*07fc*/ 	.word	0x00008880
        /*0800*/ 	.word	0x00000000
        /*0804*/ 	.word	0x00000000
        /*0808*/ 	.short	0x010a
        /*080a*/ 	.byte	0xff
	.zero		1


	//   ....[113]....
        /*080c*/ 	.word	0x000088e0
        /*0810*/ 	.word	0x00000000
        /*0814*/ 	.word	0x00000000
        /*0818*/ 	.short	0x010a
        /*081a*/ 	.byte	0xff
	.zero		1


	//   ....[114]....
        /*081c*/ 	.word	0x00008940
        /*0820*/ 	.word	0x00000000
        /*0824*/ 	.word	0x00000000
        /*0828*/ 	.short	0x010a
        /*082a*/ 	.byte	0xff
	.zero		1


	//   ....[115]....
        /*082c*/ 	.word	0x000089a0
        /*0830*/ 	.word	0x00000000
        /*0834*/ 	.word	0x000000f0
        /*0838*/ 	.short	0x010a
        /*083a*/ 	.byte	0xff
	.zero		1


	//   ....[116]....
        /*083c*/ 	.word	0x000089f0
        /*0840*/ 	.word	0x0000000c
        /*0844*/ 	.word	0x00000070
        /*0848*/ 	.short	0x010a
        /*084a*/ 	.byte	0xff
	.zero		1


	//   ....[117]....
        /*084c*/ 	.word	0x00008a50
        /*0850*/ 	.word	0x00000000
        /*0854*/ 	.word	0x00000068
        /*0858*/ 	.short	0x010a
        /*085a*/ 	.byte	0xff
	.zero		1


	//   ....[118]....
        /*085c*/ 	.word	0x00008ab0
        /*0860*/ 	.word	0x00000000
        /*0864*/ 	.word	0x00000048
        /*0868*/ 	.short	0x010a
        /*086a*/ 	.byte	0xff
	.zero		1


	//   ....[119]....
        /*086c*/ 	.word	0x00008b10
        /*0870*/ 	.word	0x00000009
        /*0874*/ 	.word	0x00000048
        /*0878*/ 	.short	0x010a
        /*087a*/ 	.byte	0xff
	.zero		1


	//   ....[120]....
        /*087c*/ 	.word	0x00008b70
        /*0880*/ 	.word	0x00000000
        /*0884*/ 	.word	0x00000000
        /*0888*/ 	.short	0x010a
        /*088a*/ 	.byte	0xff
	.zero		1


	//   ....[121]....
        /*088c*/ 	.word	0x00008bd0
        /*0890*/ 	.word	0x00000000
        /*0894*/ 	.word	0x00000000
        /*0898*/ 	.short	0x010a
        /*089a*/ 	.byte	0xff
	.zero		1


	//   ....[122]....
        /*089c*/ 	.word	0x00008c20
        /*08a0*/ 	.word	0x00000003
        /*08a4*/ 	.word	0x00000070
        /*08a8*/ 	.short	0x010a
        /*08aa*/ 	.byte	0xff
	.zero		1


	//   ....[123]....
        /*08ac*/ 	.word	0x00008c70
        /*08b0*/ 	.word	0x00000000
        /*08b4*/ 	.word	0x00000030
        /*08b8*/ 	.short	0x010a
        /*08ba*/ 	.byte	0xff
	.zero		1


	//   ....[124]....
        /*08bc*/ 	.word	0x00008cc0
        /*08c0*/ 	.word	0x00000059
        /*08c4*/ 	.word	0x00000090
        /*08c8*/ 	.short	0x010a
        /*08ca*/ 	.byte	0xff
	.zero		1


	//   ....[125]....
        /*08cc*/ 	.word	0x00008d10
        /*08d0*/ 	.word	0x00000003
        /*08d4*/ 	.word	0x00000030
        /*08d8*/ 	.short	0x010a
        /*08da*/ 	.byte	0xff
	.zero		1


	//----- nvinfo : EIATTR_NUM_MBARRIERS
	.align		4
.L_47:
        /*08dc*/ 	.byte	0x03, 0x38
        /*08de*/ 	.short	0x001f


	//----- nvinfo : EIATTR_EXIT_INSTR_OFFSETS
	.align		4
        /*08e0*/ 	.byte	0x04, 0x1c
        /*08e2*/ 	.short	(.L_49 - .L_48)


	//   ....[0]....
.L_48:
        /*08e4*/ 	.word	0x00002b00


	//   ....[1]....
        /*08e8*/ 	.word	0x00003010


	//   ....[2]....
        /*08ec*/ 	.word	0x00003070


	//   ....[3]....
        /*08f0*/ 	.word	0x00004400


	//   ....[4]....
        /*08f4*/ 	.word	0x00005400


	//   ....[5]....
        /*08f8*/ 	.word	0x00005440


	//   ....[6]....
        /*08fc*/ 	.word	0x00008150


	//   ....[7]....
        /*0900*/ 	.word	0x000081d0


	//   ....[8]....
        /*0904*/ 	.word	0x00008200


	//   ....[9]....
        /*0908*/ 	.word	0x00008280


	//----- nvinfo : EIATTR_MAX_THREADS
	.align		4
.L_49:
        /*090c*/ 	.byte	0x04, 0x05
        /*090e*/ 	.short	(.L_51 - .L_50)
.L_50:
        /*0910*/ 	.word	0x00000100
        /*0914*/ 	.word	0x00000001
        /*0918*/ 	.word	0x00000001


	//----- nvinfo : EIATTR_CRS_STACK_SIZE
	.align		4
.L_51:
        /*091c*/ 	.byte	0x04, 0x1e
        /*091e*/ 	.short	(.L_53 - .L_52)
.L_52:
        /*0920*/ 	.word	0x00000000


	//----- nvinfo : EIATTR_CBANK_PARAM_SIZE
	.align		4
.L_53:
        /*0924*/ 	.byte	0x03, 0x19
        /*0926*/ 	.short	0x0800


	//----- nvinfo : EIATTR_PARAM_CBANK
	.align		4
        /*0928*/ 	.byte	0x04, 0x0a
        /*092a*/ 	.short	(.L_55 - .L_54)
	.align		4
.L_54:
        /*092c*/ 	.word	index@(.nv.constant0._ZN7cutlass13device_kernelINS_4gemm6kernel13GemmUniversalIN4cute5tupleIJiiiiEEENS1_10collective13CollectiveMmaINS1_35MainloopSm100TmaUmmaWarpSpecializedILi3ELi2ELi4ENS5_IJNS4_1CILi2EEESB_NSA_ILi1EEEEEEEENS5_IJNSA_ILi256EEENSA_ILi64EEESG_EEENS_6half_tENS5_IJlSC_lEEESI_SJ_NS4_8TiledMMAINS4_8MMA_AtomIJNS4_26SM100_MMA_F16BF16_2x1SM_SSISI_SI_fLi256ELi64ELNS4_4UMMA5MajorE0ELSO_0ELNSN_7ScaleInE0ELSP_0EEEEEENS4_6LayoutINS5_IJSC_SC_SC_EEENS5_IJNSA_ILi0EEESU_SU_EEEEENS5_IJNS4_10UnderscoreESX_SX_EEEEENS4_28SM100_TMA_2SM_LOAD_MULTICASTENS4_14ComposedLayoutINS4_7SwizzleILi3ELi4ELi3EEENS4_18smem_ptr_flag_bitsILi16EEENSS_INS5_IJNSA_ILi8EEESG_EEENS5_IJSG_SC_EEEEEEEvNS4_8identityENS4_18SM100_TMA_2SM_LOADES1A_vS1B_EENS_8epilogue10collective18CollectiveEpilogueINS1E_23Sm100TmaWarpSpecializedILi3ELi2ELi32ELb1ELb0EEEJNS5_IJNSA_ILi128EEESG_SG_EEENS5_IJNSS_IS1J_SC_EENSS_INSA_ILi32EEESC_EEEEESI_SJ_SI_SJ_NS1E_6fusion15FusionCallbacksIS1I_NS1P_17LinearCombinationISI_fSI_fLNS_15FloatRoundStyleE2EEES1K_S1O_JEEENS4_5SM1004TMEM4LOAD26SM100_TMEM_LOAD_32dp32b32xENS4_13SM90_TMA_LOADENS11_INS12_ILi2ELi4ELi3EEES15_NSS_INS5_IJS16_S1M_EEENS5_IJS1M_SC_EEEEEEENS4_39AutoVectorizingCopyWithAssumedAlignmentILi128EEENS4_14SM90_TMA_STOREES24_S26_S26_EEEvvEEEEvNT_6ParamsE)
        /*0930*/ 	.short	0x0380
        /*0932*/ 	.short	0x0800


	//----- nvinfo : EIATTR_SW_WAR
	.align		4
.L_55:
        /*0934*/ 	.byte	0x04, 0x36
        /*0936*/ 	.short	(.L_57 - .L_56)
.L_56:
        /*0938*/ 	.word	0x00000008
.L_57:


//--------------------- .nv.callgraph             --------------------------
	.section	.nv.callgraph,"",@"SHT_CUDA_CALLGRAPH"
	.align	4
	.sectionentsize	8
	.align		4
        /*0000*/ 	.word	0x00000000
	.align		4
        /*0004*/ 	.word	0xffffffff
	.align		4
        /*0008*/ 	.word	index@(_ZN7cutlass13device_kernelINS_4gemm6kernel13GemmUniversalIN4cute5tupleIJiiiiEEENS1_10collective13CollectiveMmaINS1_35MainloopSm100TmaUmmaWarpSpecializedILi3ELi2ELi4ENS5_IJNS4_1CILi2EEESB_NSA_ILi1EEEEEEEENS5_IJNSA_ILi256EEENSA_ILi64EEESG_EEENS_6half_tENS5_IJlSC_lEEESI_SJ_NS4_8TiledMMAINS4_8MMA_AtomIJNS4_26SM100_MMA_F16BF16_2x1SM_SSISI_SI_fLi256ELi64ELNS4_4UMMA5MajorE0ELSO_0ELNSN_7ScaleInE0ELSP_0EEEEEENS4_6LayoutINS5_IJSC_SC_SC_EEENS5_IJNSA_ILi0EEESU_SU_EEEEENS5_IJNS4_10UnderscoreESX_SX_EEEEENS4_28SM100_TMA_2SM_LOAD_MULTICASTENS4_14ComposedLayoutINS4_7SwizzleILi3ELi4ELi3EEENS4_18smem_ptr_flag_bitsILi16EEENSS_INS5_IJNSA_ILi8EEESG_EEENS5_IJSG_SC_EEEEEEEvNS4_8identityENS4_18SM100_TMA_2SM_LOADES1A_vS1B_EENS_8epilogue10collective18CollectiveEpilogueINS1E_23Sm100TmaWarpSpecializedILi3ELi2ELi32ELb1ELb0EEEJNS5_IJNSA_ILi128EEESG_SG_EEENS5_IJNSS_IS1J_SC_EENSS_INSA_ILi32EEESC_EEEEESI_SJ_SI_SJ_NS1E_6fusion15FusionCallbacksIS1I_NS1P_17LinearCombinationISI_fSI_fLNS_15FloatRoundStyleE2EEES1K_S1O_JEEENS4_5SM1004TMEM4LOAD26SM100_TMEM_LOAD_32dp32b32xENS4_13SM90_TMA_LOADENS11_INS12_ILi2ELi4ELi3EEES15_NSS_INS5_IJS16_S1M_EEENS5_IJS1M_SC_EEEEEEENS4_39AutoVectorizingCopyWithAssumedAlignmentILi128EEENS4_14SM90_TMA_STOREES24_S26_S26_EEEvvEEEEvNT_6ParamsE)
	.align		4
        /*000c*/ 	.word	index@(__assertfail)
	.align		4
        /*0010*/ 	.word	0x00000000
	.align		4
        /*0014*/ 	.word	0xfffffffe
	.align		4
        /*0018*/ 	.word	0x00000000
	.align		4
        /*001c*/ 	.word	0xfffffffd
	.align		4
        /*0020*/ 	.word	0x00000000
	.align		4
        /*0024*/ 	.word	0xfffffffc


//--------------------- .nv.constant4             --------------------------
	.section	.nv.constant4,"a",@progbits
	.align	8
	.align		8
.nv.constant4:
        /*0000*/ 	.dword	__assertfail
	.align		8
        /*0008*/ 	.dword	__unnamed_1
	.align		8
        /*0010*/ 	.dword	__unnamed_2
	.align		8
        /*0018*/ 	.dword	_ZN39_INTERNAL_568cec04_4_k_cu_710e9195_66074cuda3std3__45__cpo5beginE
	.align		8
        /*0020*/ 	.dword	_ZN39_INTERNAL_568cec04_4_k_cu_710e9195_66074cuda3std3__45__cpo3endE
	.align		8
        /*0028*/ 	.dword	_ZN39_INTERNAL_568cec04_4_k_cu_710e9195_66074cuda3std3__45__cpo6cbeginE
	.align		8
        /*0030*/ 	.dword	_ZN39_INTERNAL_568cec04_4_k_cu_710e9195_66074cuda3std3__45__cpo4cendE
	.align		8
        /*0038*/ 	.dword	_ZN39_INTERNAL_568cec04_4_k_cu_710e9195_66074cuda3std3__441_GLOBAL__N__568cec04_4_k_cu_710e9195_66076ignoreE
	.align		8
        /*0040*/ 	.dword	_ZN39_INTERNAL_568cec04_4_k_cu_710e9195_66074cuda3std3__419piecewise_constructE
	.align		8
        /*0048*/ 	.dword	_ZN39_INTERNAL_568cec04_4_k_cu_710e9195_66074cuda3std3__48in_placeE
	.align		8
        /*0050*/ 	.dword	_ZN39_INTERNAL_568cec04_4_k_cu_710e9195_66074cuda3std6ranges3__45__cpo4swapE
	.align		8
        /*0058*/ 	.dword	_ZN39_INTERNAL_568cec04_4_k_cu_710e9195_66074cuda3std6ranges3__45__cpo9iter_moveE
	.align		8
        /*0060*/ 	.dword	_ZN39_INTERNAL_568cec04_4_k_cu_710e9195_66074cute7productE
	.align		8
        /*0068*/ 	.dword	_ZN39_INTERNAL_568cec04_4_k_cu_710e9195_66074cute1_E
	.align		8
        /*0070*/ 	.dword	$str$25
	.align		8
        /*0078*/ 	.dword	$str$26
	.align		8
        /*0080*/ 	.dword	$str$27
	.align		8
        /*0088*/ 	.dword	$str$28


//--------------------- .text._ZN7cutlass13device_kernelINS_4gemm6kernel13GemmUniversalIN4cute5tupleIJiiiiEEENS1_10collective13CollectiveMmaINS1_35MainloopSm100TmaUmmaWarpSpecializedILi3ELi2ELi4ENS5_IJNS4_1CILi2EEESB_NSA_ILi1EEEEEEEENS5_IJNSA_ILi256EEENSA_ILi64EEESG_EEENS_6half_tENS5_IJlSC_lEEESI_SJ_NS4_8TiledMMAINS4_8MMA_AtomIJNS4_26SM100_MMA_F16BF16_2x1SM_SSISI_SI_fLi256ELi64ELNS4_4UMMA5MajorE0ELSO_0ELNSN_7ScaleInE0ELSP_0EEEEEENS4_6LayoutINS5_IJSC_SC_SC_EEENS5_IJNSA_ILi0EEESU_SU_EEEEENS5_IJNS4_10UnderscoreESX_SX_EEEEENS4_28SM100_TMA_2SM_LOAD_MULTICASTENS4_14ComposedLayoutINS4_7SwizzleILi3ELi4ELi3EEENS4_18smem_ptr_flag_bitsILi16EEENSS_INS5_IJNSA_ILi8EEESG_EEENS5_IJSG_SC_EEEEEEEvNS4_8identityENS4_18SM100_TMA_2SM_LOADES1A_vS1B_EENS_8epilogue10collective18CollectiveEpilogueINS1E_23Sm100TmaWarpSpecializedILi3ELi2ELi32ELb1ELb0EEEJNS5_IJNSA_ILi128EEESG_SG_EEENS5_IJNSS_IS1J_SC_EENSS_INSA_ILi32EEESC_EEEEESI_SJ_SI_SJ_NS1E_6fusion15FusionCallbacksIS1I_NS1P_17LinearCombinationISI_fSI_fLNS_15FloatRoundStyleE2EEES1K_S1O_JEEENS4_5SM1004TMEM4LOAD26SM100_TMEM_LOAD_32dp32b32xENS4_13SM90_TMA_LOADENS11_INS12_ILi2ELi4ELi3EEES15_NSS_INS5_IJS16_S1M_EEENS5_IJS1M_SC_EEEEEEENS4_39AutoVectorizingCopyWithAssumedAlignmentILi128EEENS4_14SM90_TMA_STOREES24_S26_S26_EEEvvEEEEvNT_6ParamsE --------------------------
	.section	.text._ZN7cutlass13device_kernelINS_4gemm6kernel13GemmUniversalIN4cute5tupleIJiiiiEEENS1_10collective13CollectiveMmaINS1_35MainloopSm100TmaUmmaWarpSpecializedILi3ELi2ELi4ENS5_IJNS4_1CILi2EEESB_NSA_ILi1EEEEEEEENS5_IJNSA_ILi256EEENSA_ILi64EEESG_EEENS_6half_tENS5_IJlSC_lEEESI_SJ_NS4_8TiledMMAINS4_8MMA_AtomIJNS4_26SM100_MMA_F16BF16_2x1SM_SSISI_SI_fLi256ELi64ELNS4_4UMMA5MajorE0ELSO_0ELNSN_7ScaleInE0ELSP_0EEEEEENS4_6LayoutINS5_IJSC_SC_SC_EEENS5_IJNSA_ILi0EEESU_SU_EEEEENS5_IJNS4_10UnderscoreESX_SX_EEEEENS4_28SM100_TMA_2SM_LOAD_MULTICASTENS4_14ComposedLayoutINS4_7SwizzleILi3ELi4ELi3EEENS4_18smem_ptr_flag_bitsILi16EEENSS_INS5_IJNSA_ILi8EEESG_EEENS5_IJSG_SC_EEEEEEEvNS4_8identityENS4_18SM100_TMA_2SM_LOADES1A_vS1B_EENS_8epilogue10collective18CollectiveEpilogueINS1E_23Sm100TmaWarpSpecializedILi3ELi2ELi32ELb1ELb0EEEJNS5_IJNSA_ILi128EEESG_SG_EEENS5_IJNSS_IS1J_SC_EENSS_INSA_ILi32EEESC_EEEEESI_SJ_SI_SJ_NS1E_6fusion15FusionCallbacksIS1I_NS1P_17LinearCombinationISI_fSI_fLNS_15FloatRoundStyleE2EEES1K_S1O_JEEENS4_5SM1004TMEM4LOAD26SM100_TMEM_LOAD_32dp32b32xENS4_13SM90_TMA_LOADENS11_INS12_ILi2ELi4ELi3EEES15_NSS_INS5_IJS16_S1M_EEENS5_IJS1M_SC_EEEEEEENS4_39AutoVectorizingCopyWithAssumedAlignmentILi128EEENS4_14SM90_TMA_STOREES24_S26_S26_EEEvvEEEEvNT_6ParamsE,"ax",@progbits
	.align	128
.text._ZN7cutlass13device_kernelINS_4gemm6kernel13GemmUniversalIN4cute5tupleIJiiiiEEENS1_10collective13CollectiveMmaINS1_35MainloopSm100TmaUmmaWarpSpecializedILi3ELi2ELi4ENS5_IJNS4_1CILi2EEESB_NSA_ILi1EEEEEEEENS5_IJNSA_ILi256EEENSA_ILi64EEESG_EEENS_6half_tENS5_IJlSC_lEEESI_SJ_NS4_8TiledMMAINS4_8MMA_AtomIJNS4_26SM100_MMA_F16BF16_2x1SM_SSISI_SI_fLi256ELi64ELNS4_4UMMA5MajorE0ELSO_0ELNSN_7ScaleInE0ELSP_0EEEEEENS4_6LayoutINS5_IJSC_SC_SC_EEENS5_IJNSA_ILi0EEESU_SU_EEEEENS5_IJNS4_10UnderscoreESX_SX_EEEEENS4_28SM100_TMA_2SM_LOAD_MULTICASTENS4_14ComposedLayoutINS4_7SwizzleILi3ELi4ELi3EEENS4_18smem_ptr_flag_bitsILi16EEENSS_INS5_IJNSA_ILi8EEESG_EEENS5_IJSG_SC_EEEEEEEvNS4_8identityENS4_18SM100_TMA_2SM_LOADES1A_vS1B_EENS_8epilogue10collective18CollectiveEpilogueINS1E_23Sm100TmaWarpSpecializedILi3ELi2ELi32ELb1ELb0EEEJNS5_IJNSA_ILi128EEESG_SG_EEENS5_IJNSS_IS1J_SC_EENSS_INSA_ILi32EEESC_EEEEESI_SJ_SI_SJ_NS1E_6fusion15FusionCallbacksIS1I_NS1P_17LinearCombinationISI_fSI_fLNS_15FloatRoundStyleE2EEES1K_S1O_JEEENS4_5SM1004TMEM4LOAD26SM100_TMEM_LOAD_32dp32b32xENS4_13SM90_TMA_LOADENS11_INS12_ILi2ELi4ELi3EEES15_NSS_INS5_IJS16_S1M_EEENS5_IJS1M_SC_EEEEEEENS4_39AutoVectorizingCopyWithAssumedAlignmentILi128EEENS4_14SM90_TMA_STOREES24_S26_S26_EEEvvEEEEvNT_6ParamsE:
        .type           _ZN7cutlass13device_kernelINS_4gemm6kernel13GemmUniversalIN4cute5tupleIJiiiiEEENS1_10collective13CollectiveMmaINS1_35MainloopSm100TmaUmmaWarpSpecializedILi3ELi2ELi4ENS5_IJNS4_1CILi2EEESB_NSA_ILi1EEEEEEEENS5_IJNSA_ILi256EEENSA_ILi64EEESG_EEENS_6half_tENS5_IJlSC_lEEESI_SJ_NS4_8TiledMMAINS4_8MMA_AtomIJNS4_26SM100_MMA_F16BF16_2x1SM_SSISI_SI_fLi256ELi64ELNS4_4UMMA5MajorE0ELSO_0ELNSN_7ScaleInE0ELSP_0EEEEEENS4_6LayoutINS5_IJSC_SC_SC_EEENS5_IJNSA_ILi0EEESU_SU_EEEEENS5_IJNS4_10UnderscoreESX_SX_EEEEENS4_28SM100_TMA_2SM_LOAD_MULTICASTENS4_14ComposedLayoutINS4_7SwizzleILi3ELi4ELi3EEENS4_18smem_ptr_flag_bitsILi16EEENSS_INS5_IJNSA_ILi8EEESG_EEENS5_IJSG_SC_EEEEEEEvNS4_8identityENS4_18SM100_TMA_2SM_LOADES1A_vS1B_EENS_8epilogue10collective18CollectiveEpilogueINS1E_23Sm100TmaWarpSpecializedILi3ELi2ELi32ELb1ELb0EEEJNS5_IJNSA_ILi128EEESG_SG_EEENS5_IJNSS_IS1J_SC_EENSS_INSA_ILi32EEESC_EEEEESI_SJ_SI_SJ_NS1E_6fusion15FusionCallbacksIS1I_NS1P_17LinearCombinationISI_fSI_fLNS_15FloatRoundStyleE2EEES1K_S1O_JEEENS4_5SM1004TMEM4LOAD26SM100_TMEM_LOAD_32dp32b32xENS4_13SM90_TMA_LOADENS11_INS12_ILi2ELi4ELi3EEES15_NSS_INS5_IJS16_S1M_EEENS5_IJS1M_SC_EEEEEEENS4_39AutoVectorizingCopyWithAssumedAlignmentILi128EEENS4_14SM90_TMA_STOREES24_S26_S26_EEEvvEEEEvNT_6ParamsE,@function
        .size           _ZN7cutlass13device_kernelINS_4gemm6kernel13GemmUniversalIN4cute5tupleIJiiiiEEENS1_10collective13CollectiveMmaINS1_35MainloopSm100TmaUmmaWarpSpecializedILi3ELi2ELi4ENS5_IJNS4_1CILi2EEESB_NSA_ILi1EEEEEEEENS5_IJNSA_ILi256EEENSA_ILi64EEESG_EEENS_6half_tENS5_IJlSC_lEEESI_SJ_NS4_8TiledMMAINS4_8MMA_AtomIJNS4_26SM100_MMA_F16BF16_2x1SM_SSISI_SI_fLi256ELi64ELNS4_4UMMA5MajorE0ELSO_0ELNSN_7ScaleInE0ELSP_0EEEEEENS4_6LayoutINS5_IJSC_SC_SC_EEENS5_IJNSA_ILi0EEESU_SU_EEEEENS5_IJNS4_10UnderscoreESX_SX_EEEEENS4_28SM100_TMA_2SM_LOAD_MULTICASTENS4_14ComposedLayoutINS4_7SwizzleILi3ELi4ELi3EEENS4_18smem_ptr_flag_bitsILi16EEENSS_INS5_IJNSA_ILi8EEESG_EEENS5_IJSG_SC_EEEEEEEvNS4_8identityENS4_18SM100_TMA_2SM_LOADES1A_vS1B_EENS_8epilogue10collective18CollectiveEpilogueINS1E_23Sm100TmaWarpSpecializedILi3ELi2ELi32ELb1ELb0EEEJNS5_IJNSA_ILi128EEESG_SG_EEENS5_IJNSS_IS1J_SC_EENSS_INSA_ILi32EEESC_EEEEESI_SJ_SI_SJ_NS1E_6fusion15FusionCallbacksIS1I_NS1P_17LinearCombinationISI_fSI_fLNS_15FloatRoundStyleE2EEES1K_S1O_JEEENS4_5SM1004TMEM4LOAD26SM100_TMEM_LOAD_32dp32b32xENS4_13SM90_TMA_LOADENS11_INS12_ILi2ELi4ELi3EEES15_NSS_INS5_IJS16_S1M_EEENS5_IJS1M_SC_EEEEEEENS4_39AutoVectorizingCopyWithAssumedAlignmentILi128EEENS4_14SM90_TMA_STOREES24_S26_S26_EEEvvEEEEvNT_6ParamsE,(.L_x_172 - _ZN7cutlass13device_kernelINS_4gemm6kernel13GemmUniversalIN4cute5tupleIJiiiiEEENS1_10collective13CollectiveMmaINS1_35MainloopSm100TmaUmmaWarpSpecializedILi3ELi2ELi4ENS5_IJNS4_1CILi2EEESB_NSA_ILi1EEEEEEEENS5_IJNSA_ILi256EEENSA_ILi64EEESG_EEENS_6half_tENS5_IJlSC_lEEESI_SJ_NS4_8TiledMMAINS4_8MMA_AtomIJNS4_26SM100_MMA_F16BF16_2x1SM_SSISI_SI_fLi256ELi64ELNS4_4UMMA5MajorE0ELSO_0ELNSN_7ScaleInE0ELSP_0EEEEEENS4_6LayoutINS5_IJSC_SC_SC_EEENS5_IJNSA_ILi0EEESU_SU_EEEEENS5_IJNS4_10UnderscoreESX_SX_EEEEENS4_28SM100_TMA_2SM_LOAD_MULTICASTENS4_14ComposedLayoutINS4_7SwizzleILi3ELi4ELi3EEENS4_18smem_ptr_flag_bitsILi16EEENSS_INS5_IJNSA_ILi8EEESG_EEENS5_IJSG_SC_EEEEEEEvNS4_8identityENS4_18SM100_TMA_2SM_LOADES1A_vS1B_EENS_8epilogue10collective18CollectiveEpilogueINS1E_23Sm100TmaWarpSpecializedILi3ELi2ELi32ELb1ELb0EEEJNS5_IJNSA_ILi128EEESG_SG_EEENS5_IJNSS_IS1J_SC_EENSS_INSA_ILi32EEESC_EEEEESI_SJ_SI_SJ_NS1E_6fusion15FusionCallbacksIS1I_NS1P_17LinearCombinationISI_fSI_fLNS_15FloatRoundStyleE2EEES1K_S1O_JEEENS4_5SM1004TMEM4LOAD26SM100_TMEM_LOAD_32dp32b32xENS4_13SM90_TMA_LOADENS11_INS12_ILi2ELi4ELi3EEES15_NSS_INS5_IJS16_S1M_EEENS5_IJS1M_SC_EEEEEEENS4_39AutoVectorizingCopyWithAssumedAlignmentILi128EEENS4_14SM90_TMA_STOREES24_S26_S26_EEEvvEEEEvNT_6ParamsE)
        .other          _ZN7cutlass13device_kernelINS_4gemm6kernel13GemmUniversalIN4cute5tupleIJiiiiEEENS1_10collective13CollectiveMmaINS1_35MainloopSm100TmaUmmaWarpSpecializedILi3ELi2ELi4ENS5_IJNS4_1CILi2EEESB_NSA_ILi1EEEEEEEENS5_IJNSA_ILi256EEENSA_ILi64EEESG_EEENS_6half_tENS5_IJlSC_lEEESI_SJ_NS4_8TiledMMAINS4_8MMA_AtomIJNS4_26SM100_MMA_F16BF16_2x1SM_SSISI_SI_fLi256ELi64ELNS4_4UMMA5MajorE0ELSO_0ELNSN_7ScaleInE0ELSP_0EEEEEENS4_6LayoutINS5_IJSC_SC_SC_EEENS5_IJNSA_ILi0EEESU_SU_EEEEENS5_IJNS4_10UnderscoreESX_SX_EEEEENS4_28SM100_TMA_2SM_LOAD_MULTICASTENS4_14ComposedLayoutINS4_7SwizzleILi3ELi4ELi3EEENS4_18smem_ptr_flag_bitsILi16EEENSS_INS5_IJNSA_ILi8EEESG_EEENS5_IJSG_SC_EEEEEEEvNS4_8identityENS4_18SM100_TMA_2SM_LOADES1A_vS1B_EENS_8epilogue10collective18CollectiveEpilogueINS1E_23Sm100TmaWarpSpecializedILi3ELi2ELi32ELb1ELb0EEEJNS5_IJNSA_ILi128EEESG_SG_EEENS5_IJNSS_IS1J_SC_EENSS_INSA_ILi32EEESC_EEEEESI_SJ_SI_SJ_NS1E_6fusion15FusionCallbacksIS1I_NS1P_17LinearCombinationISI_fSI_fLNS_15FloatRoundStyleE2EEES1K_S1O_JEEENS4_5SM1004TMEM4LOAD26SM100_TMEM_LOAD_32dp32b32xENS4_13SM90_TMA_LOADENS11_INS12_ILi2ELi4ELi3EEES15_NSS_INS5_IJS16_S1M_EEENS5_IJS1M_SC_EEEEEEENS4_39AutoVectorizingCopyWithAssumedAlignmentILi128EEENS4_14SM90_TMA_STOREES24_S26_S26_EEEvvEEEEvNT_6ParamsE,@"STO_CUDA_ENTRY STV_DEFAULT"
_ZN7cutlass13device_kernelINS_4gemm6kernel13GemmUniversalIN4cute5tupleIJiiiiEEENS1_10collective13CollectiveMmaINS1_35MainloopSm100TmaUmmaWarpSpecializedILi3ELi2ELi4ENS5_IJNS4_1CILi2EEESB_NSA_ILi1EEEEEEEENS5_IJNSA_ILi256EEENSA_ILi64EEESG_EEENS_6half_tENS5_IJlSC_lEEESI_SJ_NS4_8TiledMMAINS4_8MMA_AtomIJNS4_26SM100_MMA_F16BF16_2x1SM_SSISI_SI_fLi256ELi64ELNS4_4UMMA5MajorE0ELSO_0ELNSN_7ScaleInE0ELSP_0EEEEEENS4_6LayoutINS5_IJSC_SC_SC_EEENS5_IJNSA_ILi0EEESU_SU_EEEEENS5_IJNS4_10UnderscoreESX_SX_EEEEENS4_28SM100_TMA_2SM_LOAD_MULTICASTENS4_14ComposedLayoutINS4_7SwizzleILi3ELi4ELi3EEENS4_18smem_ptr_flag_bitsILi16EEENSS_INS5_IJNSA_ILi8EEESG_EEENS5_IJSG_SC_EEEEEEEvNS4_8identityENS4_18SM100_TMA_2SM_LOADES1A_vS1B_EENS_8epilogue10collective18CollectiveEpilogueINS1E_23Sm100TmaWarpSpecializedILi3ELi2ELi32ELb1ELb0EEEJNS5_IJNSA_ILi128EEESG_SG_EEENS5_IJNSS_IS1J_SC_EENSS_INSA_ILi32EEESC_EEEEESI_SJ_SI_SJ_NS1E_6fusion15FusionCallbacksIS1I_NS1P_17LinearCombinationISI_fSI_fLNS_15FloatRoundStyleE2EEES1K_S1O_JEEENS4_5SM1004TMEM4LOAD26SM100_TMEM_LOAD_32dp32b32xENS4_13SM90_TMA_LOADENS11_INS12_ILi2ELi4ELi3EEES15_NSS_INS5_IJS16_S1M_EEENS5_IJS1M_SC_EEEEEEENS4_39AutoVectorizingCopyWithAssumedAlignmentILi128EEENS4_14SM90_TMA_STOREES24_S26_S26_EEEvvEEEEvNT_6ParamsE:
[----:B------:R-:W1:Y:S01]  /*0000*/  LDC R1, c[0x0][0x37c] ;  /* 0x0000df00ff017b82 */ /* 0x000e620000000800 */
[----:B------:R-:W2:Y:S01]  /*0010*/  S2R R92, SR_TID.X ;  /* 0x00000000005c7919 */ /* 0x000ea20000002100 */
[----:B------:R-:W3:Y:S06]  /*0020*/  LDCU.64 UR8, c[0x0][0x890] ;  /* 0x00011200ff0877ac */ /* 0x000eec0008000a00 */
[----:B------:R-:W4:Y:S01]  /*0030*/  S2UR UR4, SR_CgaCtaId ;  /* 0x00000000000479c3 */ /* 0x000f220000008800 */
[----:B------:R-:W-:Y:S02]  /*0040*/  PRMT R84, RZ, 0x7610, R84 ;  /* 0x00007610ff547816 */ /* 0x000fe40000000054 */
[----:B------:R-:W-:Y:S01]  /*0050*/  ELECT P1, URZ, PT ;  /* 0x0000000000ff782f */ /* 0x000fe20003820000 */
[----:B---3--:R-:W-:-:S04]  /*0060*/  UISETP.NE.U32.AND UP0, UPT, UR8, URZ, UPT ;  /* 0x000000ff0800728c */ /* 0x008fc8000bf05070 */
[----:B------:R-:W-:Y:S02]  /*0070*/  UISETP.NE.AND.EX UP0, UPT, UR9, URZ, UPT, UP0 ;  /* 0x000000ff0900728c */ /* 0x000fe4000bf05300 */
[----:B----4-:R-:W-:Y:S02]  /*0080*/  ULOP3.LUT UR46, UR4, 0x1, URZ, 0xc0, !UPT ;  /* 0x00000001042e7892 */ /* 0x010fe4000f8ec0ff */
[----:B------:R-:W-:Y:S01]  /*0090*/  ULOP3.LUT UR45, UR4, 0x1, URZ, 0x3c, !UPT ;  /* 0x00000001042d7892 */ /* 0x000fe2000f8e3cff */
[----:B--2---:R-:W-:-:S05]  /*00a0*/  SHF.R.U32.HI R85, RZ, 0x5, R92 ;  /* 0x00000005ff557819 */ /* 0x004fca000001165c */
[----:B------:R-:W2:Y:S02]  /*00b0*/  SHFL.IDX PT, R0, R85, RZ, 0x1f ;  /* 0x00001fff55007589 */ /* 0x000ea400000e0000 */
[----:B--2---:R-:W-:Y:S01]  /*00c0*/  R2UR UR13, R0 ;  /* 0x00000000000d72ca */ /* 0x004fe200000e0000 */
[----:B-1----:R-:W-:-:S14]  /*00d0*/  BRA.U UP0, `(.L_x_0) ;  /* 0x0000000100307547 */ /* 0x002fdc000b800000 */
[----:B------:R-:W1:Y:S02]  /*00e0*/  LDCU.64 UR4, c[0x0][0x888] ;  /* 0x00011100ff0477ac */ /* 0x000e640008000a00 */
[----:B-1----:R-:W-:-:S04]  /*00f0*/  UISETP.NE.U32.AND UP0, UPT, UR4, URZ, UPT ;  /* 0x000000ff0400728c */ /* 0x002fc8000bf05070 */
[----:B------:R-:W-:-:S09]  /*0100*/  UISETP.NE.AND.EX UP0, UPT, UR5, URZ, UPT, UP0 ;  /* 0x000000ff0500728c */ /* 0x000fd2000bf05300 */
[----:B------:R-:W-:Y:S05]  /*0110*/  BRA.U !UP0, `(.L_x_1) ;  /* 0x0000000108147547 */ /* 0x000fea000b800000 */
[----:B------:R-:W1:Y:S01]  /*0120*/  LDC.64 R2, c[0x0][0x888] ;  /* 0x00022200ff027b82 */ /* 0x000e620000000a00 */
[----:B------:R-:W1:Y:S02]  /*0130*/  LDCU.64 UR4, c[0x0][0x358] ;  /* 0x00006b00ff0477ac */ /* 0x000e640008000a00 */
[----:B-1----:R1:W5:Y:S01]  /*0140*/  LDG.E R41, desc[UR4][R2.64] ;  /* 0x0000000402297981 */ /* 0x002362000c1e1900 */
[----:B------:R-:W-:Y:S01]  /*0150*/  HFMA2 R84, -RZ, RZ, 0, 5.9604644775390625e-08 ;  /* 0x00000001ff547431 */ /* 0x000fe200000001ff */
[----:B------:R-:W-:Y:S05]  /*0160*/  BRA `(.L_x_0) ;  /* 0x00000000000c7947 */ /* 0x000fea0003800000 */
.L_x_1:
[----:B------:R-:W1:Y:S01]  /*0170*/  LDCU UR4, c[0x0][0x880] ;  /* 0x00011000ff0477ac */ /* 0x000e620008000800 */
[----:B------:R-:W-:Y:S01]  /*0180*/  HFMA2 R84, -RZ, RZ, 0, 5.9604644775390625e-08 ;  /* 0x00000001ff547431 */ /* 0x000fe200000001ff */
[----:B-1----:R-:W-:-:S07]  /*0190*/  MOV R41, UR4 ;  /* 0x0000000400297c02 */ /* 0x002fce0008000f00 */
.L_x_0:
[----:B------:R-:W2:Y:S02]  /*01a0*/  LDCU.64 UR4, c[0x0][0x8b0] ;  /* 0x00011600ff0477ac */ /* 0x000ea40008000a00 */
[----:B--2---:R-:W-:-:S04]  /*01b0*/  UISETP.NE.U32.AND UP0, UPT, UR4, URZ, UPT ;  /* 0x000000ff0400728c */ /* 0x004fc8000bf05070 */
[----:B------:R-:W-:-:S09]  /*01c0*/  UISETP.NE.AND.EX UP0, UPT, UR5, URZ, UPT, UP0 ;  /* 0x000000ff0500728c */ /* 0x000fd2000bf05300 */
[----:B------:R-:W-:Y:S05]  /*01d0*/  BRA.U UP0, `(.L_x_2) ;  /* 0x0000000100287547 */ /* 0x000fea000b800000 */
[----:B------:R-:W2:Y:S02]  /*01e0*/  LDCU.64 UR4, c[0x0][0x8a8] ;  /* 0x00011500ff0477ac */ /* 0x000ea40008000a00 */
[----:B--2---:R-:W-:-:S04]  /*01f0*/  UISETP.NE.U32.AND UP0, UPT, UR4, URZ, UPT ;  /* 0x000000ff0400728c */ /* 0x004fc8000bf05070 */
[----:B------:R-:W-:-:S09]  /*0200*/  UISETP.NE.AND.EX UP0, UPT, UR5, URZ, UPT, UP0 ;  /* 0x000000ff0500728c */ /* 0x000fd2000bf05300 */
[----:B------:R-:W-:Y:S05]  /*0210*/  BRA.U !UP0, `(.L_x_3) ;  /* 0x0000000108107547 */ /* 0x000fea000b800000 */
[----:B------:R-:W2:Y:S01]  /*0220*/  LDC.64 R38, c[0x0][0x8a8] ;  /* 0x00022a00ff267b82 */ /* 0x000ea20000000a00 */
[----:B------:R-:W2:Y:S02]  /*0230*/  LDCU.64 UR4, c[0x0][0x358] ;  /* 0x00006b00ff0477ac */ /* 0x000ea40008000a00 */
[----:B--2---:R2:W5:Y:S01]  /*0240*/  LDG.E R38, desc[UR4][R38.64] ;  /* 0x0000000426267981 */ /* 0x004562000c1e1900 */
[----:B------:R-:W-:Y:S05]  /*0250*/  BRA `(.L_x_2) ;  /* 0x0000000000087947 */ /* 0x000fea0003800000 */
.L_x_3:
[----:B------:R-:W2:Y:S02]  /*0260*/  LDCU UR4, c[0x0][0x8a0] ;  /* 0x00011400ff0477ac */ /* 0x000ea40008000800 */
[----:B--2---:R-:W-:Y:S02]  /*0270*/  MOV R38, UR4 ;  /* 0x0000000400267c02 */ /* 0x004fe40008000f00 */
.L_x_2:
[----:B------:R-:W-:Y:S01]  /*0280*/  IMAD.U32 R0, RZ, RZ, UR13 ;  /* 0x0000000dff007e24 */ /* 0x000fe2000f8e00ff */
[----:B------:R-:W-:Y:S04]  /*0290*/  BSSY.RECONVERGENT B0, `(.L_x_4) ;  /* 0x000000c000007945 */ /* 0x000fe80003800200 */
[C---:B------:R-:W-:Y:S02]  /*02a0*/  ISETP.NE.OR P2, PT, R0.reuse, 0x1, !P1 ;  /* 0x000000010000780c */ /* 0x040fe40004f45670 */
[----:B------:R-:W-:-:S11]  /*02b0*/  ISETP.NE.OR P0, PT, R0, 0x3, !P1 ;  /* 0x000000030000780c */ /* 0x000fd60004f05670 */
[----:B------:R-:W-:Y:S05]  /*02c0*/  @P2 BRA `(.L_x_5) ;  /* 0x0000000000202947 */ /* 0x000fea0003800000 */
[----:B------:R-:W3:Y:S02]  /*02d0*/  LDCU.64 UR4, c[0x0][0x348] ;  /* 0x00006900ff0477ac */ /* 0x000ee40008000a00 */
[----:B---3--:R-:W-:Y:S02]  /*02e0*/  UIADD3 UR6, UP1, UPT, UR4, 0x80, URZ ;  /* 0x0000008004067890 */ /* 0x008fe4000ff3e0ff */
[----:B------:R-:W-:Y:S02]  /*02f0*/  UIADD3 UR4, UP0, UPT, UR4, 0x180, URZ ;  /* 0x0000018004047890 */ /* 0x000fe4000ff1e0ff */
[----:B------:R-:W-:Y:S02]  /*0300*/  UIADD3.X UR7, UPT, UPT, URZ, UR5, URZ, UP1, !UPT ;  /* 0x00000005ff077290 */ /* 0x000fe40008ffe4ff */
[----:B------:R-:W-:-:S07]  /*0310*/  UIADD3.X UR5, UPT, UPT, URZ, UR5, URZ, UP0, !UPT ;  /* 0x00000005ff057290 */ /* 0x000fce00087fe4ff */
[----:B------:R3:W-:Y:S02]  /*0320*/  UTMACCTL.PF [UR6] ;  /* 0x00000000060079b9 */ /* 0x0007e40008040000 */
[----:B------:R3:W-:Y:S02]  /*0330*/  UTMACCTL.PF [UR4] ;  /* 0x00000000040079b9 */ /* 0x0007e40008040000 */
[----:B---3--:R-:W-:Y:S01]  /*0340*/  NOP ;  /* 0x0000000000007918 */ /* 0x008fe20000000000 */
.L_x_5:
[----:B------:R-:W-:Y:S05]  /*0350*/  BSYNC.RECONVERGENT B0 ;  /* 0x0000000000007941 */ /* 0x000fea0003800200 */
.L_x_4:
[----:B------:R-:W-:Y:S04]  /*0360*/  BSSY.RECONVERGENT B0, `(.L_x_6) ;  /* 0x000000a000007945 */ /* 0x000fe80003800200 */
        /* <DEDUP_REMOVED lines=9> */
.L_x_7:
[----:B------:R-:W-:Y:S05]  /*0400*/  BSYNC.RECONVERGENT B0 ;  /* 0x0000000000007941 */ /* 0x000fea0003800200 */
.L_x_6:
[----:B------:R-:W3:Y:S01]  /*0410*/  LDCU.64 UR4, c[0x0][0x888] ;  /* 0x00011100ff0477ac */ /* 0x000ee20008000a00 */
[----:B------:R-:W-:Y:S02]  /*0420*/  UISETP.EQ.U32.AND UP1, UPT, UR8, URZ, UPT ;  /* 0x000000ff0800728c */ /* 0x000fe4000bf22070 */
[----:B------:R-:W-:Y:S02]  /*0430*/  UPLOP3.LUT UP3, UPT, UPT, UPT, UPT, 0x80, 0x8 ;  /* 0x000000000008789c */ /* 0x000fe40003f6f070 */
[----:B---3--:R-:W-:-:S04]  /*0440*/  UISETP.NE.U32.AND UP0, UPT, UR4, URZ, UPT ;  /* 0x000000ff0400728c */ /* 0x008fc8000bf05070 */
[----:B------:R-:W-:-:S04]  /*0450*/  UISETP.NE.AND.EX UP0, UPT, UR5, URZ, UPT, UP0 ;  /* 0x000000ff0500728c */ /* 0x000fc8000bf05300 */
[----:B------:R-:W-:-:S04]  /*0460*/  UISETP.EQ.OR.EX UP2, UPT, UR9, URZ, !UP0, UP1 ;  /* 0x000000ff0900728c */ /* 0x000fc8000c742710 */
[----:B------:R-:W-:-:S06]  /*0470*/  UP2UR UR4, UPR, URZ, 0x4 ;  /* 0x00000004ff047883 */ /* 0x000fcc0008000000 */
[----:B------:R-:W-:Y:S01]  /*0480*/  MOV R88, UR4 ;  /* 0x0000000400587c02 */ /* 0x000fe20008000f00 */
[----:B------:R-:W-:Y:S06]  /*0490*/  BRA.U !UP2, `(.L_x_8) ;  /* 0x000000010a207547 */ /* 0x000fec000b800000 */
[----:B------:R-:W-:Y:S01]  /*04a0*/  UISETP.NE.U32.AND UP1, UPT, UR8, URZ, UPT ;  /* 0x000000ff0800728c */ /* 0x000fe2000bf25070 */
[----:B-----5:R-:W-:Y:S01]  /*04b0*/  FSETP.NEU.AND P0, PT, R41, RZ, PT ;  /* 0x000000ff2900720b */ /* 0x020fe20003f0d000 */
[----:B------:R-:W-:Y:S02]  /*04c0*/  USEL UR4, URZ, 0xffffffff, UP0 ;  /* 0xffffffffff047887 */ /* 0x000fe40008000000 */
[----:B------:R-:W-:-:S10]  /*04d0*/  UISETP.NE.AND.EX UP1, UPT, UR9, URZ, UPT, UP1 ;  /* 0x000000ff0900728c */ /* 0x000fd4000bf25310 */
[----:B------:R-:W-:Y:S01]  /*04e0*/  VOTEU.ANY UP0, P0 ;  /* 0x0000000000ff7886 */ /* 0x000fe20000000100 */
[----:B------:R-:W-:-:S04]  /*04f0*/  @!UP1 USEL UR4, URZ, 0xffffffff, UP0 ;  /* 0xffffffffff049887 */ /* 0x000fc80008000000 */
[----:B------:R-:W-:-:S04]  /*0500*/  ULOP3.LUT UR4, UR4, 0x1, URZ, 0xc0, !UPT ;  /* 0x0000000104047892 */ /* 0x000fc8000f8ec0ff */
[----:B------:R-:W-:-:S11]  /*0510*/  UISETP.NE.U32.AND UP3, UPT, UR4, 0x1, UPT ;  /* 0x000000010400788c */ /* 0x000fd6000bf65070 */
.L_x_8:
[----:B------:R-:W3:Y:S01]  /*0520*/  SHFL.IDX PT, R0, R85, RZ, 0x1f ;  /* 0x00001fff55007589 */ /* 0x000ee200000e0000 */
[----:B------:R-:W-:-:S04]  /*0530*/  UISETP.NE.AND UP0, UPT, UR13, 0x2, UPT ;  /* 0x000000020d00788c */ /* 0x000fc8000bf05270 */
[----:B------:R-:W-:Y:S02]  /*0540*/  UISETP.EQ.AND UP1, UPT, UR46, URZ, !UP0 ;  /* 0x000000ff2e00728c */ /* 0x000fe4000c722270 */
[----:B------:R-:W-:-:S04]  /*0550*/  USEL UR37, URZ, 0x1, UP0 ;  /* 0x00000001ff257887 */ /* 0x000fc80008000000 */
[----:B------:R-:W-:Y:S02]  /*0560*/  PLOP3.LUT P3, PT, P1, PT, UP1, 0x80, 0x8 ;  /* 0x000000000008781c */ /* 0x000fe40000f6f018 */
[----:B---3--:R-:W-:-:S13]  /*0570*/  ISETP.NE.AND P0, PT, R0, RZ, PT ;  /* 0x000000ff0000720c */ /* 0x008fda0003f05270 */
[----:B------:R-:W-:Y:S05]  /*0580*/  @P0 BRA `(.L_x_9) ;  /* 0x0000000000500947 */ /* 0x000fea0003800000 */
[----:B------:R-:W3:Y:S01]  /*0590*/  S2UR UR5, SR_CgaCtaId ;  /* 0x00000000000579c3 */ /* 0x000ee20000008800 */
[----:B------:R-:W-:Y:S01]  /*05a0*/  UMOV UR4, 0x400 ;  /* 0x0000040000047882 */ /* 0x000fe20000000000 */
[----:B------:R-:W-:Y:S01]  /*05b0*/  UMOV UR8, 0x1 ;  /* 0x0000000100087882 */ /* 0x000fe20000000000 */
[----:B------:R-:W-:Y:S01]  /*05c0*/  UMOV UR6, 0x2 ;  /* 0x0000000200067882 */ /* 0x000fe20000000000 */
[----:B------:R-:W-:-:S04]  /*05d0*/  UIADD3 UR8, UPT, UPT, -UR8, 0x100000, URZ ;  /* 0x0010000008087890 */ /* 0x000fc8000fffe1ff */
[----:B------:R-:W-:Y:S02]  /*05e0*/  USHF.L.U32 UR9, UR8, 0xb, URZ ;  /* 0x0000000b08097899 */ /* 0x000fe400080006ff */
[----:B------:R-:W-:Y:S02]  /*05f0*/  USHF.L.U32 UR8, UR8, 0x1, URZ ;  /* 0x0000000108087899 */ /* 0x000fe400080006ff */
[----:B------:R-:W-:-:S04]  /*0600*/  UIADD3 UR6, UPT, UPT, -UR6, 0x100000, URZ ;  /* 0x0010000006067890 */ /* 0x000fc8000fffe1ff */
[----:B------:R-:W-:Y:S02]  /*0610*/  USHF.L.U32 UR7, UR6, 0xb, URZ ;  /* 0x0000000b06077899 */ /* 0x000fe400080006ff */
[----:B------:R-:W-:Y:S01]  /*0620*/  USHF.L.U32 UR6, UR6, 0x1, URZ ;  /* 0x0000000106067899 */ /* 0x000fe200080006ff */
[----:B------:R-:W-:Y:S01]  /*0630*/  ELECT P0, URZ, PT ;  /* 0x0000000000ff782f */ /* 0x000fe20003800000 */
[----:B---3--:R-:W-:Y:S01]  /*0640*/  ULEA UR4, UR5, UR4, 0x18 ;  /* 0x0000000405047291 */ /* 0x008fe2000f8ec0ff */
[----:B------:R-:W3:Y:S11]  /*0650*/  FENCE.VIEW.ASYNC.S ;  /* 0x00000000000073c6 */ /* 0x000ef60000000000 */
[----:B---3--:R3:W4:Y:S01]  /*0660*/  SYNCS.EXCH.64 URZ, [UR4], UR8 ;  /* 0x0000000804ff75b2 */ /* 0x0087220008000100 */
[----:B------:R3:W1:Y:S01]  /*0670*/  SYNCS.EXCH.64 URZ, [UR4+0x18], UR6 ;  /* 0x0000180604ff75b2 */ /* 0x0006620008000100 */
[----:B------:R3:W1:Y:S01]  /*0680*/  SYNCS.EXCH.64 URZ, [UR4+0x8], UR8 ;  /* 0x0000080804ff75b2 */ /* 0x0006620008000100 */
[----:B------:R3:W1:Y:S01]  /*0690*/  SYNCS.EXCH.64 URZ, [UR4+0x20], UR6 ;  /* 0x0000200604ff75b2 */ /* 0x0006620008000100 */
[----:B------:R3:W1:Y:S01]  /*06a0*/  SYNCS.EXCH.64 URZ, [UR4+0x10], UR8 ;  /* 0x0000100804ff75b2 */ /* 0x0006620008000100 */
[----:B------:R3:W1:Y:S01]  /*06b0*/  SYNCS.EXCH.64 URZ, [UR4+0x28], UR6 ;  /* 0x0000280604ff75b2 */ /* 0x0006620008000100 */
[----:B------:R-:W-:Y:S01]  /*06c0*/  NOP ;  /* 0x0000000000007918 */ /* 0x000fe20000000000 */
.L_x_9:
[----:B------:R-:W2:Y:S01]  /*06d0*/  SHFL.IDX PT, R0, R85, RZ, 0x1f ;  /* 0x00001fff55007589 */ /* 0x000ea200000e0000 */
[----:B------:R-:W-:Y:S01]  /*06e0*/  NOP ;  /* 0x0000000000007918 */ /* 0x000fe20000000000 */
[----:B--2---:R-:W-:-:S13]  /*06f0*/  ISETP.NE.AND P0, PT, R0, 0x1, PT ;  /* 0x000000010000780c */ /* 0x004fda0003f05270 */
[----:B------:R-:W-:Y:S05]  /*0700*/  @P0 BRA `(.L_x_10) ;  /* 0x0000000000500947 */ /* 0x000fea0003800000 */
[----:B------:R-:W2:Y:S01]  /*0710*/  S2UR UR5, SR_CgaCtaId ;  /* 0x00000000000579c3 */ /* 0x000ea20000008800 */
[----:B---3--:R-:W-:Y:S01]  /*0720*/  UMOV UR4, 0x400 ;  /* 0x0000040000047882 */ /* 0x008fe20000000000 */
        /* <DEDUP_REMOVED lines=9> */
[----:B--2---:R-:W-:Y:S01]  /*07c0*/  ULEA UR4, UR5, UR4, 0x18 ;  /* 0x0000000405047291 */ /* 0x004fe2000f8ec0ff */
[----:B------:R-:W2:Y:S11]  /*07d0*/  FENCE.VIEW.ASYNC.S ;  /* 0x00000000000073c6 */ /* 0x000eb60000000000 */
[----:B--2---:R2:W3:Y:S01]  /*07e0*/  SYNCS.EXCH.64 URZ, [UR4+0x30], UR8 ;  /* 0x0000300804ff75b2 */ /* 0x0044e20008000100 */
[----:B------:R2:W1:Y:S01]  /*07f0*/  SYNCS.EXCH.64 URZ, [UR4+0x48], UR6 ;  /* 0x0000480604ff75b2 */ /* 0x0004620008000100 */
[----:B------:R2:W1:Y:S01]  /*0800*/  SYNCS.EXCH.64 URZ, [UR4+0x38], UR8 ;  /* 0x0000380804ff75b2 */ /* 0x0004620008000100 */
[----:B------:R2:W1:Y:S01]  /*0810*/  SYNCS.EXCH.64 URZ, [UR4+0x50], UR6 ;  /* 0x0000500604ff75b2 */ /* 0x0004620008000100 */
[----:B------:R2:W1:Y:S01]  /*0820*/  SYNCS.EXCH.64 URZ, [UR4+0x40], UR8 ;  /* 0x0000400804ff75b2 */ /* 0x0004620008000100 */
[----:B------:R2:W1:Y:S01]  /*0830*/  SYNCS.EXCH.64 URZ, [UR4+0x58], UR6 ;  /* 0x0000580604ff75b2 */ /* 0x0004620008000100 */
[----:B------:R-:W-:Y:S01]  /*0840*/  NOP ;  /* 0x0000000000007918 */ /* 0x000fe20000000000 */
.L_x_10:
[----:B------:R-:W4:Y:S01]  /*0850*/  SHFL.IDX PT, R0, R85, RZ, 0x1f ;  /* 0x00001fff55007589 */ /* 0x000f2200000e0000 */
[----:B------:R-:W-:Y:S01]  /*0860*/  NOP ;  /* 0x0000000000007918 */ /* 0x000fe20000000000 */
[----:B----4-:R-:W-:-:S13]  /*0870*/  ISETP.NE.AND P0, PT, R0, 0x3, PT ;  /* 0x000000030000780c */ /* 0x010fda0003f05270 */
[----:B------:R-:W-:Y:S05]  /*0880*/  @P0 BRA `(.L_x_11) ;  /* 0x0000000000300947 */ /* 0x000fea0003800000 */
[----:B------:R-:W4:Y:S01]  /*0890*/  S2UR UR5, SR_CgaCtaId ;  /* 0x00000000000579c3 */ /* 0x000f220000008800 */
[----:B--23--:R-:W-:Y:S01]  /*08a0*/  UMOV UR6, 0x400 ;  /* 0x0000040000067882 */ /* 0x00cfe20000000000 */
[----:B------:R-:W-:Y:S01]  /*08b0*/  UMOV UR4, 0x20 ;  /* 0x0000002000047882 */ /* 0x000fe20000000000 */
[----:B------:R-:W-:Y:S01]  /*08c0*/  ELECT P0, URZ, PT ;  /* 0x0000000000ff782f */ /* 0x000fe20003800000 */
[----:B----4-:R-:W-:Y:S02]  /*08d0*/  ULEA UR6, UR5, UR6, 0x18 ;  /* 0x0000000605067291 */ /* 0x010fe4000f8ec0ff */
[----:B------:R-:W-:-:S04]  /*08e0*/  UIADD3 UR4, UPT, UPT, -UR4, 0x100000, URZ ;  /* 0x0010000004047890 */ /* 0x000fc8000fffe1ff */
[----:B------:R-:W-:Y:S02]  /*08f0*/  USHF.L.U32 UR5, UR4, 0xb, URZ ;  /* 0x0000000b04057899 */ /* 0x000fe400080006ff */
[----:B------:R-:W-:Y:S01]  /*0900*/  USHF.L.U32 UR4, UR4, 0x1, URZ ;  /* 0x0000000104047899 */ /* 0x000fe200080006ff */
[----:B------:R-:W2:Y:S11]  /*0910*/  FENCE.VIEW.ASYNC.S ;  /* 0x00000000000073c6 */ /* 0x000eb60000000000 */
[----:B--2---:R4:W2:Y:S01]  /*0920*/  SYNCS.EXCH.64 URZ, [UR6+0x60], UR4 ;  /* 0x0000600406ff75b2 */ /* 0x0048a20008000100 */
[----:B------:R4:W3:Y:S02]  /*0930*/  SYNCS.EXCH.64 URZ, [UR6+0x68], UR4 ;  /* 0x0000680406ff75b2 */ /* 0x0008e40008000100 */
[----:B----4-:R-:W-:Y:S01]  /*0940*/  NOP ;  /* 0x0000000000007918 */ /* 0x010fe20000000000 */
.L_x_11:
[----:B------:R-:W4:Y:S01]  /*0950*/  SHFL.IDX PT, R0, R85, RZ, 0x1f ;  /* 0x00001fff55007589 */ /* 0x000f2200000e0000 */
[----:B------:R-:W-:Y:S01]  /*0960*/  NOP ;  /* 0x0000000000007918 */ /* 0x000fe20000000000 */
[----:B----4-:R-:W-:-:S13]  /*0970*/  ISETP.NE.AND P0, PT, R0, 0x4, PT ;  /* 0x000000040000780c */ /* 0x010fda0003f05270 */
[----:B------:R-:W-:Y:S05]  /*0980*/  @P0 BRA `(.L_x_12) ;  /* 0x00000000004c0947 */ /* 0x000fea0003800000 */
[----:B------:R-:W4:Y:S01]  /*0990*/  S2UR UR5, SR_CgaCtaId ;  /* 0x00000000000579c3 */ /* 0x000f220000008800 */
[----:B--23--:R-:W-:Y:S01]  /*09a0*/  UMOV UR4, 0x3a0 ;  /* 0x000003a000047882 */ /* 0x00cfe20000000000 */
[----:B------:R-:W-:Y:S01]  /*09b0*/  UMOV UR6, 0x400 ;  /* 0x0000040000067882 */ /* 0x000fe20000000000 */
[----:B------:R-:W-:Y:S01]  /*09c0*/  USEL UR4, UR4, 0x320, UP3 ;  /* 0x0000032004047887 */ /* 0x000fe20009800000 */
[----:B------:R-:W-:Y:S01]  /*09d0*/  UMOV UR8, 0x1 ;  /* 0x0000000100087882 */ /* 0x000fe20000000000 */
[----:B------:R-:W-:Y:S01]  /*09e0*/  ELECT P0, URZ, PT ;  /* 0x0000000000ff782f */ /* 0x000fe20003800000 */
[----:B------:R-:W-:-:S04]  /*09f0*/  UIADD3 UR8, UPT, UPT, -UR8, 0x100000, URZ ;  /* 0x0010000008087890 */ /* 0x000fc8000fffe1ff */
[----:B------:R-:W-:Y:S02]  /*0a00*/  USHF.L.U32 UR9, UR8, 0xb, URZ ;  /* 0x0000000b08097899 */ /* 0x000fe400080006ff */
[----:B------:R-:W-:Y:S02]  /*0a10*/  USHF.L.U32 UR8, UR8, 0x1, URZ ;  /* 0x0000000108087899 */ /* 0x000fe400080006ff */
[----:B----4-:R-:W-:Y:S02]  /*0a20*/  ULEA UR6, UR5, UR6, 0x18 ;  /* 0x0000000605067291 */ /* 0x010fe4000f8ec0ff */
[----:B------:R-:W-:-:S04]  /*0a30*/  UIADD3 UR4, UPT, UPT, -UR4, 0x100000, URZ ;  /* 0x0010000004047890 */ /* 0x000fc8000fffe1ff */
[----:B------:R-:W-:Y:S02]  /*0a40*/  USHF.L.U32 UR5, UR4, 0xb, URZ ;  /* 0x0000000b04057899 */ /* 0x000fe400080006ff */
[----:B------:R-:W-:Y:S01]  /*0a50*/  USHF.L.U32 UR4, UR4, 0x1, URZ ;  /* 0x0000000104047899 */ /* 0x000fe200080006ff */
[----:B------:R-:W2:Y:S03]  /*0a60*/  FENCE.VIEW.ASYNC.S ;  /* 0x00000000000073c6 */ /* 0x000ea60000000000 */
[----:B--2---:R4:W2:Y:S08]  /*0a70*/  SYNCS.EXCH.64 URZ, [UR6+0x70], UR8 ;  /* 0x0000700806ff75b2 */ /* 0x0048b00008000100 */
[----:B------:R4:W3:Y:S01]  /*0a80*/  SYNCS.EXCH.64 URZ, [UR6+0x80], UR4 ;  /* 0x0000800406ff75b2 */ /* 0x0008e20008000100 */
[----:B------:R4:W1:Y:S01]  /*0a90*/  SYNCS.EXCH.64 URZ, [UR6+0x78], UR8 ;  /* 0x0000780806ff75b2 */ /* 0x0008620008000100 */
[----:B------:R4:W1:Y:S02]  /*0aa0*/  SYNCS.EXCH.64 URZ, [UR6+0x88], UR4 ;  /* 0x0000880406ff75b2 */ /* 0x0008640008000100 */
[----:B----4-:R-:W-:Y:S01]  /*0ab0*/  NOP ;  /* 0x0000000000007918 */ /* 0x010fe20000000000 */
.L_x_12:
[----:B------:R-:W4:Y:S01]  /*0ac0*/  SHFL.IDX PT, R0, R85, RZ, 0x1f ;  /* 0x00001fff55007589 */ /* 0x000f2200000e0000 */
[----:B------:R-:W-:Y:S01]  /*0ad0*/  NOP ;  /* 0x0000000000007918 */ /* 0x000fe20000000000 */
[----:B----4-:R-:W-:-:S13]  /*0ae0*/  ISETP.NE.AND P0, PT, R0, 0x5, PT ;  /* 0x000000050000780c */ /* 0x010fda0003f05270 */
[----:B------:R-:W-:Y:S05]  /*0af0*/  @P0 BRA `(.L_x_13) ;  /* 0x0000000000580947 */ /* 0x000fea0003800000 */
[----:B------:R-:W4:Y:S01]  /*0b00*/  S2UR UR5, SR_CgaCtaId ;  /* 0x00000000000579c3 */ /* 0x000f220000008800 */
[----:B--23--:R-:W-:Y:S01]  /*0b10*/  UMOV UR4, 0x400 ;  /* 0x0000040000047882 */ /* 0x00cfe20000000000 */
        /* <DEDUP_REMOVED lines=9> */
[----:B----4-:R-:W-:Y:S01]  /*0bb0*/  ULEA UR4, UR5, UR4, 0x18 ;  /* 0x0000000405047291 */ /* 0x010fe2000f8ec0ff */
[----:B------:R-:W2:Y:S11]  /*0bc0*/  FENCE.VIEW.ASYNC.S ;  /* 0x00000000000073c6 */ /* 0x000eb60000000000 */
[----:B--2---:R4:W2:Y:S01]  /*0bd0*/  SYNCS.EXCH.64 URZ, [UR4+0x90], UR6 ;  /* 0x0000900604ff75b2 */ /* 0x0048a20008000100 */
[----:B------:R4:W3:Y:S01]  /*0be0*/  SYNCS.EXCH.64 URZ, [UR4+0xb0], UR8 ;  /* 0x0000b00804ff75b2 */ /* 0x0008e20008000100 */
[----:B------:R4:W1:Y:S01]  /*0bf0*/  SYNCS.EXCH.64 URZ, [UR4+0x98], UR6 ;  /* 0x0000980604ff75b2 */ /* 0x0008620008000100 */
[----:B------:R4:W1:Y:S01]  /*0c00*/  SYNCS.EXCH.64 URZ, [UR4+0xb8], UR8 ;  /* 0x0000b80804ff75b2 */ /* 0x0008620008000100 */
[----:B------:R4:W1:Y:S01]  /*0c10*/  SYNCS.EXCH.64 URZ, [UR4+0xa0], UR6 ;  /* 0x0000a00604ff75b2 */ /* 0x0008620008000100 */
[----:B------:R4:W1:Y:S01]  /*0c20*/  SYNCS.EXCH.64 URZ, [UR4+0xc0], UR8 ;  /* 0x0000c00804ff75b2 */ /* 0x0008620008000100 */
[----:B------:R4:W1:Y:S01]  /*0c30*/  SYNCS.EXCH.64 URZ, [UR4+0xa8], UR6 ;  /* 0x0000a80604ff75b2 */ /* 0x0008620008000100 */
[----:B------:R4:W1:Y:S02]  /*0c40*/  SYNCS.EXCH.64 URZ, [UR4+0xc8], UR8 ;  /* 0x0000c80804ff75b2 */ /* 0x0008640008000100 */
[----:B----4-:R-:W-:Y:S01]  /*0c50*/  NOP ;  /* 0x0000000000007918 */ /* 0x010fe20000000000 */
.L_x_13:
[----:B------:R-:W4:Y:S01]  /*0c60*/  SHFL.IDX PT, R0, R85, RZ, 0x1f ;  /* 0x00001fff55007589 */ /* 0x000f2200000e0000 */
[----:B------:R-:W-:Y:S01]  /*0c70*/  ISETP.NE.OR P1, PT, RZ, UR13, !P1 ;  /* 0x0000000dff007c0c */ /* 0x000fe2000cf25670 */
[----:B------:R-:W-:Y:S01]  /*0c80*/  NOP ;  /* 0x0000000000007918 */ /* 0x000fe20000000000 */
[----:B----4-:R-:W-:-:S13]  /*0c90*/  ISETP.NE.AND P0, PT, R0, 0x3, PT ;  /* 0x000000030000780c */ /* 0x010fda0003f05270 */
[----:B------:R-:W-:Y:S05]  /*0ca0*/  @P0 BRA `(.L_x_14) ;  /* 0x0000000000380947 */ /* 0x000fea0003800000 */
[----:B------:R-:W4:Y:S01]  /*0cb0*/  S2UR UR5, SR_CgaCtaId ;  /* 0x00000000000579c3 */ /* 0x000f220000008800 */
[----:B--23--:R-:W-:Y:S01]  /*0cc0*/  UMOV UR4, 0x400 ;  /* 0x0000040000047882 */ /* 0x00cfe20000000000 */
[----:B------:R-:W-:Y:S01]  /*0cd0*/  UMOV UR6, 0x20 ;  /* 0x0000002000067882 */ /* 0x000fe20000000000 */
[----:B------:R-:W-:Y:S01]  /*0ce0*/  ELECT P0, URZ, PT ;  /* 0x0000000000ff782f */ /* 0x000fe20003800000 */
[----:B------:R-:W-:-:S04]  /*0cf0*/  UIADD3 UR6, UPT, UPT, -UR6, 0x100000, URZ ;  /* 0x0010000006067890 */ /* 0x000fc8000fffe1ff */
[----:B------:R-:W-:Y:S02]  /*0d00*/  USHF.L.U32 UR7, UR6, 0xb, URZ ;  /* 0x0000000b06077899 */ /* 0x000fe400080006ff */
[----:B------:R-:W-:Y:S02]  /*0d10*/  USHF.L.U32 UR6, UR6, 0x1, URZ ;  /* 0x0000000106067899 */ /* 0x000fe400080006ff */
[----:B----4-:R-:W-:Y:S01]  /*0d20*/  ULEA UR4, UR5, UR4, 0x18 ;  /* 0x0000000405047291 */ /* 0x010fe2000f8ec0ff */
[----:B------:R-:W2:Y:S11]  /*0d30*/  FENCE.VIEW.ASYNC.S ;  /* 0x00000000000073c6 */ /* 0x000eb60000000000 */
[----:B--2---:R4:W2:Y:S01]  /*0d40*/  SYNCS.EXCH.64 URZ, [UR4+0xd0], UR6 ;  /* 0x0000d00604ff75b2 */ /* 0x0048a20008000100 */
[----:B------:R4:W3:Y:S01]  /*0d50*/  SYNCS.EXCH.64 URZ, [UR4+0xe0], UR6 ;  /* 0x0000e00604ff75b2 */ /* 0x0008e20008000100 */
[----:B------:R4:W1:Y:S01]  /*0d60*/  SYNCS.EXCH.64 URZ, [UR4+0xd8], UR6 ;  /* 0x0000d80604ff75b2 */ /* 0x0008620008000100 */
[----:B------:R4:W1:Y:S02]  /*0d70*/  SYNCS.EXCH.64 URZ, [UR4+0xe8], UR6 ;  /* 0x0000e80604ff75b2 */ /* 0x0008640008000100 */
[----:B----4-:R-:W-:Y:S01]  /*0d80*/  NOP ;  /* 0x0000000000007918 */ /* 0x010fe20000000000 */
.L_x_14:
[----:B--23--:R-:W2:Y:S01]  /*0d90*/  S2UR UR7, SR_CgaCtaId ;  /* 0x00000000000779c3 */ /* 0x00cea20000008800 */
[----:B------:R-:W-:Y:S01]  /*0da0*/  VOTEU.ALL UP0, P1 ;  /* 0x0000000000ff7886 */ /* 0x000fe20000800000 */
[----:B------:R-:W-:Y:S01]  /*0db0*/  UMOV UR4, 0x20 ;  /* 0x0000002000047882 */ /* 0x000fe20000000000 */
[----:B------:R-:W-:Y:S01]  /*0dc0*/  NOP ;  /* 0x0000000000007918 */ /* 0x000fe20000000000 */
[----:B-1----:R-:W-:Y:S01]  /*0dd0*/  LOP3.LUT R3, R92, 0x1f, RZ, 0xc0, !PT ;  /* 0x0000001f5c037812 */ /* 0x002fe200078ec0ff */
[----:B------:R-:W-:Y:S01]  /*0de0*/  UISETP.NE.AND UP4, UPT, UR13, URZ, UPT ;  /* 0x000000ff0d00728c */ /* 0x000fe2000bf85270 */
[----:B------:R-:W-:Y:S01]  /*0df0*/  @!UP0 UMOV UR6, 0x400 ;  /* 0x0000040000068882 */ /* 0x000fe20000000000 */
[----:B------:R-:W-:-:S04]  /*0e00*/  @!UP0 UIADD3 UR4, UPT, UPT, -UR4, 0x100000, URZ ;  /* 0x0010000004048890 */ /* 0x000fc8000fffe1ff */
[----:B------:R-:W-:Y:S02]  /*0e10*/  @!UP0 USHF.L.U32 UR5, UR4, 0xb, URZ ;  /* 0x0000000b04058899 */ /* 0x000fe400080006ff */
[----:B------:R-:W-:Y:S02]  /*0e20*/  @!UP0 USHF.L.U32 UR4, UR4, 0x1, URZ ;  /* 0x0000000104048899 */ /* 0x000fe400080006ff */
[----:B--2---:R-:W-:Y:S01]  /*0e30*/  @!UP0 ULEA UR6, UR7, UR6, 0x18 ;  /* 0x0000000607068291 */ /* 0x004fe2000f8ec0ff */
[----:B------:R-:W1:Y:S01]  /*0e40*/  LDCU UR7, c[0x0][0x36c] ;  /* 0x00006d80ff0777ac */ /* 0x000e620008000800 */
[----:B------:R-:W-:Y:S01]  /*0e50*/  VOTEU.ALL UP0, P1 ;  /* 0x0000000000ff7886 */ /* 0x000fe20000800000 */
[----:B------:R-:W2:Y:S09]  /*0e60*/  FENCE.VIEW.ASYNC.S ;  /* 0x00000000000073c6 */ /* 0x000eb20000000000 */
[----:B--2---:R2:W3:Y:S01]  /*0e70*/  @!UP0 SYNCS.EXCH.64 URZ, [UR6+0xf0], UR4 ;  /* 0x0000f00406ff85b2 */ /* 0x0044e20008000100 */
[----:B-1----:R-:W-:-:S09]  /*0e80*/  UISETP.EQ.U32.AND UP5, UPT, UR7, 0x1, UPT ;  /* 0x000000010700788c */ /* 0x002fd2000bfa2070 */
[----:B--2---:R-:W-:Y:S05]  /*0e90*/  BRA.U !UP5, `(.L_x_15) ;  /* 0x000000010d087547 */ /* 0x004fea000b800000 */
[----:B---3--:R-:W-:Y:S01]  /*0ea0*/  UCGABAR_ARV ;  /* 0x00000000000079c7 */ /* 0x008fe20008000000 */
[----:B------:R-:W-:Y:S05]  /*0eb0*/  BRA `(.L_x_16) ;  /* 0x0000000000047947 */ /* 0x000fea0003800000 */
.L_x_15:
[----:B---3--:R-:W-:Y:S01]  /*0ec0*/  NOP ;  /* 0x0000000000007918 */ /* 0x008fe20000000000 */
.L_x_16:
[----:B------:R-:W1:Y:S01]  /*0ed0*/  S2UR UR19, SR_CTAID.X ;  /* 0x00000000001379c3 */ /* 0x000e620000002500 */
[----:B------:R-:W-:-:S05]  /*0ee0*/  CS2R.32 R87, SR_CgaSize ;  /* 0x0000000000577805 */ /* 0x000fca0000008a00 */
[----:B------:R-:W-:-:S05]  /*0ef0*/  IMAD R87, R87, -0xa0, RZ ;  /* 0xffffff6057577824 */ /* 0x000fca00078e02ff */
[----:B------:R-:W-:-:S14]  /*0f00*/  R2UR UR5, R87 ;  /* 0x00000000570572ca */ /* 0x000fdc00000e0000 */
[----:B------:R-:W2:Y:S01]  /*0f10*/  LDCU UR5, c[0x0][UR5+0x2b0] ;  /* 0x00005600050577ac */ /* 0x000ea20008000800 */
[----:B------:R-:W-:-:S05]  /*0f20*/  CS2R.32 R87, SR_CgaSize ;  /* 0x0000000000577805 */ /* 0x000fca0000008a00 */
[----:B------:R-:W-:-:S05]  /*0f30*/  IMAD R87, R87, -0xa0, RZ ;  /* 0xffffff6057577824 */ /* 0x000fca00078e02ff */
[----:B------:R-:W-:-:S14]  /*0f40*/  R2UR UR4, R87 ;  /* 0x00000000570472ca */ /* 0x000fdc00000e0000 */
[----:B------:R-:W3:Y:S01]  /*0f50*/  LDCU UR4, c[0x0][UR4+0x2b4] ;  /* 0x00005680040477ac */ /* 0x000ee20008000800 */
[----:B------:R-:W4:Y:S01]  /*0f60*/  S2UR UR7, SR_CTAID.Y ;  /* 0x00000000000779c3 */ /* 0x000f220000002600 */
[----:B------:R-:W-:-:S05]  /*0f70*/  CS2R.32 R87, SR_CgaSize ;  /* 0x0000000000577805 */ /* 0x000fca0000008a00 */
[----:B------:R-:W-:-:S05]  /*0f80*/  IMAD R87, R87, -0xa0, RZ ;  /* 0xffffff6057577824 */ /* 0x000fca00078e02ff */
[----:B------:R-:W-:-:S14]  /*0f90*/  R2UR UR8, R87 ;  /* 0x00000000570872ca */ /* 0x000fdc00000e0000 */
[----:B------:R-:W3:Y:S01]  /*0fa0*/  LDCU UR8, c[0x0][UR8+0x2a0] ;  /* 0x00005400080877ac */ /* 0x000ee20008000800 */
[----:B------:R-:W-:-:S05]  /*0fb0*/  CS2R.32 R87, SR_CgaSize ;  /* 0x0000000000577805 */ /* 0x000fca0000008a00 */
[----:B------:R-:W-:-:S05]  /*0fc0*/  IMAD R87, R87, -0xa0, RZ ;  /* 0xffffff6057577824 */ /* 0x000fca00078e02ff */
[----:B------:R-:W-:-:S14]  /*0fd0*/  R2UR UR9, R87 ;  /* 0x00000000570972ca */ /* 0x000fdc00000e0000 */
[----:B------:R-:W3:Y:S01]  /*0fe0*/  LDCU UR9, c[0x0][UR9+0x2a4] ;  /* 0x00005480090977ac */ /* 0x000ee20008000800 */
[----:B------:R-:W3:Y:S01]  /*0ff0*/  S2UR UR10, SR_CgaCtaId ;  /* 0x00000000000a79c3 */ /* 0x000ee20000008800 */
[----:B------:R-:W-:Y:S01]  /*1000*/  UISETP.GT.U32.AND UP0, UPT, UR46, 0xffff, UPT ;  /* 0x0000ffff2e00788c */ /* 0x000fe2000bf04070 */
[----:B------:R-:W3:Y:S01]  /*1010*/  LDCU UR18, c[0x0][0xb24] ;  /* 0x00016480ff1277ac */ /* 0x000ee20008000800 */
[----:B------:R-:W-:Y:S01]  /*1020*/  UMOV UR29, 0x5 ;  /* 0x00000005001d7882 */ /* 0x000fe20000000000 */
[----:B-1----:R-:W-:-:S04]  /*1030*/  I2FP.F32.U32 R2, UR19 ;  /* 0x0000001300027c45 */ /* 0x002fc80008201000 */
[----:B------:R-:W1:Y:S01]  /*1040*/  S2UR UR36, SR_CTAID.Z ;  /* 0x00000000002479c3 */ /* 0x000e620000002700 */
[----:B------:R-:W1:Y:S01]  /*1050*/  LDCU UR40, c[0x0][0xb24] ;  /* 0x00016480ff2877ac */ /* 0x000e620008000800 */
[----:B--2---:R-:W-:Y:S01]  /*1060*/  FMUL R2, R2, UR5 ;  /* 0x0000000502027c20 */ /* 0x004fe20008400000 */
[----:B------:R-:W-:Y:S01]  /*1070*/  USEL UR5, UR46, 0xffff, !UP0 ;  /* 0x0000ffff2e057887 */ /* 0x000fe2000c000000 */
[----:B----4-:R-:W-:Y:S01]  /*1080*/  I2FP.F32.U32 R0, UR7 ;  /* 0x0000000700007c45 */ /* 0x010fe20008201000 */
[----:B------:R-:W2:Y:S03]  /*1090*/  LDCU UR27, c[0x0][0xb30] ;  /* 0x00016600ff1b77ac */ /* 0x000ea60008000800 */
[----:B------:R-:W4:Y:S01]  /*10a0*/  F2I.U32.TRUNC.NTZ R2, R2 ;  /* 0x0000000200027305 */ /* 0x000f22000020f000 */
[----:B---3--:R-:W-:Y:S01]  /*10b0*/  FMUL R0, R0, UR4 ;  /* 0x0000000400007c20 */ /* 0x008fe20008400000 */
[----:B------:R-:W-:-:S02]  /*10c0*/  ULOP3.LUT UR24, UR5, 0xffff, URZ, 0xc0, !UPT ;  /* 0x0000ffff05187892 */ /* 0x000fc4000f8ec0ff */
[----:B------:R-:W-:Y:S02]  /*10d0*/  USHF.L.U32 UR28, UR10, 0xb, URZ ;  /* 0x0000000b0a1c7899 */ /* 0x000fe400080006ff */
[----:B------:R-:W-:Y:S02]  /*10e0*/  UISETP.GE.AND UP2, UPT, UR18, 0x1, UPT ;  /* 0x000000011200788c */ /* 0x000fe4000bf46270 */
[----:B------:R-:W3:Y:S01]  /*10f0*/  F2I.U32.TRUNC.NTZ R0, R0 ;  /* 0x0000000000007305 */ /* 0x000ee2000020f000 */
[----:B------:R-:W-:Y:S01]  /*1100*/  UMOV UR32, UR7 ;  /* 0x0000000700207c82 */ /* 0x000fe20008000000 */
[----:B------:R-:W-:Y:S01]  /*1110*/  UMOV UR25, UR19 ;  /* 0x0000001300197c82 */ /* 0x000fe20008000000 */
[----:B----4-:R-:W-:Y:S02]  /*1120*/  R2UR UR4, R2 ;  /* 0x00000000020472ca */ /* 0x010fe400000e0000 */
[----:B------:R-:W-:Y:S02]  /*1130*/  PRMT R2, RZ, 0x7610, R2 ;  /* 0x00007610ff027816 */ /* 0x000fe40000000002 */
[----:B---3--:R-:W-:-:S02]  /*1140*/  R2UR UR6, R0 ;  /* 0x00000000000672ca */ /* 0x008fc400000e0000 */
[----:B------:R-:W-:-:S07]  /*1150*/  PRMT R0, RZ, 0x7610, R0 ;  /* 0x00007610ff007816 */ /* 0x000fce0000000000 */
[----:B------:R-:W-:-:S04]  /*1160*/  UIADD3 UR5, UPT, UPT, -UR4, URZ, URZ ;  /* 0x000000ff04057290 */ /* 0x000fc8000fffe1ff */
[----:B------:R-:W-:Y:S02]  /*1170*/  UIMAD UR5, UR8, UR5, UR19 ;  /* 0x00000005080572a4 */ /* 0x000fe4000f8e0213 */
[----:B------:R-:W-:-:S04]  /*1180*/  UIADD3 UR4, UPT, UPT, -UR6, URZ, URZ ;  /* 0x000000ff06047290 */ /* 0x000fc8000fffe1ff */
[----:B------:R-:W-:Y:S01]  /*1190*/  IMAD.U32 R87, RZ, RZ, UR5 ;  /* 0x00000005ff577e24 */ /* 0x000fe2000f8e00ff */
[----:B------:R-:W-:-:S06]  /*11a0*/  UIMAD UR4, UR9, UR4, UR7 ;  /* 0x00000004090472a4 */ /* 0x000fcc000f8e0207 */
[----:B------:R-:W-:Y:S01]  /*11b0*/  IMAD.U32 R86, RZ, RZ, UR4 ;  /* 0x00000004ff567e24 */ /* 0x000fe2000f8e00ff */
[----:B-12---:R-:W-:Y:S06]  /*11c0*/  BRA.U UP4, `(.L_x_17) ;  /* 0x0000000104447547 */ /* 0x006fec000b800000 */
[----:B------:R-:W-:Y:S02]  /*11d0*/  R2UR UR4, R87 ;  /* 0x00000000570472ca */ /* 0x000fe400000e0000 */
[----:B------:R-:W-:-:S11]  /*11e0*/  R2UR UR8, R86 ;  /* 0x00000000560872ca */ /* 0x000fd600000e0000 */
[----:B------:R-:W-:Y:S02]  /*11f0*/  UISETP.GT.U32.AND UP0, UPT, UR4, 0x1, UPT ;  /* 0x000000010400788c */ /* 0x000fe4000bf04070 */
[----:B------:R-:W-:Y:S02]  /*1200*/  ULOP3.LUT UR4, UR4, 0xfffffffe, URZ, 0xc0, !UPT ;  /* 0xfffffffe04047892 */ /* 0x000fe4000f8ec0ff */
[----:B------:R-:W-:Y:S02]  /*1210*/  UISETP.NE.AND UP1, UPT, UR8, URZ, UP0 ;  /* 0x000000ff0800728c */ /* 0x000fe40008725270 */
[----:B------:R-:W-:Y:S02]  /*1220*/  UISETP.NE.AND UP0, UPT, UR8, 0x1, UP0 ;  /* 0x000000010800788c */ /* 0x000fe40008705270 */
[----:B------:R-:W-:Y:S02]  /*1230*/  USEL UR7, URZ, 0x1, UP1 ;  /* 0x00000001ff077887 */ /* 0x000fe40008800000 */
[----:B------:R-:W-:-:S02]  /*1240*/  USEL UR6, URZ, 0x4, UP0 ;  /* 0x00000004ff067887 */ /* 0x000fc40008000000 */
[----:B------:R-:W-:Y:S02]  /*1250*/  USEL UR5, URZ, 0x2, UP1 ;  /* 0x00000002ff057887 */ /* 0x000fe40008800000 */
[----:B------:R-:W-:Y:S02]  /*1260*/  ULEA UR4, UR8, UR4, 0x1 ;  /* 0x0000000408047291 */ /* 0x000fe4000f8e08ff */
[----:B------:R-:W-:Y:S02]  /*1270*/  USEL UR8, URZ, 0x8, UP0 ;  /* 0x00000008ff087887 */ /* 0x000fe40008000000 */
[----:B------:R-:W-:-:S03]  /*1280*/  UIADD3 UR5, UPT, UPT, UR5, UR6, UR7 ;  /* 0x0000000605057290 */ /* 0x000fc6000fffe007 */
[----:B------:R-:W-:Y:S01]  /*1290*/  UMOV UR6, 0x3 ;  /* 0x0000000300067882 */ /* 0x000fe20000000000 */
[----:B------:R-:W-:Y:S02]  /*12a0*/  UIADD3 UR5, UPT, UPT, UR5, UR8, URZ ;  /* 0x0000000805057290 */ /* 0x000fe4000fffe0ff */
[----:B------:R-:W-:-:S04]  /*12b0*/  USHF.L.U32 UR4, UR6, UR4, URZ ;  /* 0x0000000406047299 */ /* 0x000fc800080006ff */
[----:B------:R-:W-:Y:S02]  /*12c0*/  IMAD.U32 R2, RZ, RZ, UR5 ;  /* 0x00000005ff027e24 */ /* 0x000fe4000f8e00ff */
[----:B------:R-:W-:Y:S02]  /*12d0*/  IMAD.U32 R0, RZ, RZ, UR4 ;  /* 0x00000004ff007e24 */ /* 0x000fe4000f8e00ff */
.L_x_17:
[----:B------:R-:W-:Y:S05]  /*12e0*/  BRA.U !UP2, `(.L_x_18) ;  /* 0x000000010ad07547 */ /* 0x000fea000b800000 */
[----:B------:R-:W1:Y:S01]  /*12f0*/  LDCU.128 UR20, c[0x0][0xb10] ;  /* 0x00016200ff1477ac */ /* 0x000e620008000c00 */
[----:B------:R-:W2:Y:S01]  /*1300*/  LDCU UR12, c[0x0][0x370] ;  /* 0x00006e00ff0c77ac */ /* 0x000ea20008000800 */
[----:B------:R-:W3:Y:S01]  /*1310*/  LDCU UR5, c[0x0][0x374] ;  /* 0x00006e80ff0577ac */ /* 0x000ee20008000800 */
[----:B------:R-:W4:Y:S01]  /*1320*/  LDCU UR26, c[0x0][0xb0c] ;  /* 0x00016180ff1a77ac */ /* 0x000f220008000800 */
[----:B------:R-:W4:Y:S01]  /*1330*/  LDCU UR4, c[0x0][0xb20] ;  /* 0x00016400ff0477ac */ /* 0x000f220008000800 */
[----:B------:R-:W4:Y:S01]  /*1340*/  LDCU.64 UR16, c[0x0][0xb28] ;  /* 0x00016500ff1077ac */ /* 0x000f220008000a00 */
[----:B-1----:R-:W-:Y:S02]  /*1350*/  UISETP.NE.AND UP0, UPT, UR22, 0x1, UPT ;  /* 0x000000011600788c */ /* 0x002fe4000bf05270 */
[----:B---3--:R-:W-:Y:S02]  /*1360*/  UIMAD.WIDE.U32 UR6, UR5, UR23, URZ ;  /* 0x00000017050672a5 */ /* 0x008fe4000f8e00ff */
[----:B--2---:R-:W-:-:S02]  /*1370*/  UIMAD.WIDE.U32 UR8, UR12, UR20, URZ ;  /* 0x000000140c0872a5 */ /* 0x004fc4000f8e00ff */
[----:B----4-:R-:W-:Y:S02]  /*1380*/  UISETP.NE.AND UP1, UPT, UR26, 0x1, UPT ;  /* 0x000000011a00788c */ /* 0x010fe4000bf25270 */
[----:B------:R-:W-:Y:S01]  /*1390*/  UISETP.NE.AND UP2, UPT, UR18, 0x1, UPT ;  /* 0x000000011200788c */ /* 0x000fe2000bf45270 */
[----:B------:R-:W-:Y:S02]  /*13a0*/  UMOV UR6, UR7 ;  /* 0x0000000700067c82 */ /* 0x000fe40008000000 */
[----:B------:R-:W-:Y:S01]  /*13b0*/  UMOV UR8, UR9 ;  /* 0x0000000900087c82 */ /* 0x000fe20008000000 */
[----:B------:R-:W-:Y:S02]  /*13c0*/  @UP0 USHF.R.U32.HI UR5, URZ, UR4, UR6 ;  /* 0x00000004ff050299 */ /* 0x000fe40008011606 */
[----:B------:R-:W-:Y:S02]  /*13d0*/  UIMAD.WIDE.U32 UR14, UR32, UR23, URZ ;  /* 0x00000017200e72a5 */ /* 0x000fe4000f8e00ff */
[----:B------:R-:W-:-:S02]  /*13e0*/  UIMAD.WIDE.U32 UR6, UR5, UR16, URZ ;  /* 0x00000010050672a5 */ /* 0x000fc4000f8e00ff */
[----:B------:R-:W-:Y:S02]  /*13f0*/  @UP1 USHF.R.U32.HI UR12, URZ, UR21, UR8 ;  /* 0x00000015ff0c1299 */ /* 0x000fe40008011608 */
[----:B------:R-:W-:Y:S02]  /*1400*/  UIMAD.WIDE.U32 UR10, UR19, UR20, URZ ;  /* 0x00000014130a72a5 */ /* 0x000fe4000f8e00ff */
[----:B------:R-:W-:Y:S01]  /*1410*/  UIMAD.WIDE.U32 UR8, UR12, UR16, URZ ;  /* 0x000000100c0872a5 */ /* 0x000fe2000f8e00ff */
[----:B------:R-:W-:Y:S01]  /*1420*/  UMOV UR14, UR15 ;  /* 0x0000000f000e7c82 */ /* 0x000fe20008000000 */
[----:B------:R-:W-:Y:S01]  /*1430*/  UMOV UR6, UR7 ;  /* 0x0000000700067c82 */ /* 0x000fe20008000000 */
[----:B------:R-:W-:Y:S02]  /*1440*/  USHF.R.U32.HI UR14, URZ, UR4, UR14 ;  /* 0x00000004ff0e7299 */ /* 0x000fe4000801160e */
[----:B------:R-:W-:Y:S01]  /*1450*/  @UP2 USHF.R.U32.HI UR5, URZ, UR17, UR6 ;  /* 0x00000011ff052299 */ /* 0x000fe20008011606 */
[----:B------:R-:W-:-:S02]  /*1460*/  UMOV UR10, UR11 ;  /* 0x0000000b000a7c82 */ /* 0x000fc40008000000 */
[----:B------:R-:W-:Y:S01]  /*1470*/  UMOV UR6, UR9 ;  /* 0x0000000900067c82 */ /* 0x000fe20008000000 */
[----:B------:R-:W-:Y:S02]  /*1480*/  USHF.R.U32.HI UR10, URZ, UR21, UR10 ;  /* 0x00000015ff0a7299 */ /* 0x000fe4000801160a */
[----:B------:R-:W-:Y:S02]  /*1490*/  @UP2 USHF.R.U32.HI UR12, URZ, UR17, UR6 ;  /* 0x00000011ff0c2299 */ /* 0x000fe40008011606 */
[----:B------:R-:W-:Y:S02]  /*14a0*/  USEL UR4, UR32, UR14, !UP0 ;  /* 0x0000000e20047287 */ /* 0x000fe4000c000000 */
[----:B------:R-:W-:Y:S02]  /*14b0*/  UIMAD UR6, UR5, UR18, URZ ;  /* 0x00000012050672a4 */ /* 0x000fe4000f8e02ff */
[----:B------:R-:W-:Y:S02]  /*14c0*/  USEL UR5, UR19, UR10, !UP1 ;  /* 0x0000000a13057287 */ /* 0x000fe4000c800000 */
[----:B------:R-:W-:-:S02]  /*14d0*/  UIMAD UR8, UR12, UR18, URZ ;  /* 0x000000120c0872a4 */ /* 0x000fc4000f8e02ff */
[----:B------:R-:W-:Y:S02]  /*14e0*/  UISETP.GE.AND UP0, UPT, UR4, UR6, UPT ;  /* 0x000000060400728c */ /* 0x000fe4000bf06270 */
[----:B------:R-:W-:Y:S02]  /*14f0*/  UIMAD.WIDE.U32 UR6, UR4, UR16, URZ ;  /* 0x00000010040672a5 */ /* 0x000fe4000f8e00ff */
[----:B------:R-:W-:Y:S02]  /*1500*/  UISETP.GE.OR UP0, UPT, UR5, UR8, UP0 ;  /* 0x000000080500728c */ /* 0x000fe40008706670 */
[----:B------:R-:W-:Y:S02]  /*1510*/  UIMAD.WIDE.U32 UR8, UR5, UR16, URZ ;  /* 0x00000010050872a5 */ /* 0x000fe4000f8e00ff */
[----:B------:R-:W-:Y:S02]  /*1520*/  USHF.R.U32.HI UR7, URZ, UR17, UR7 ;  /* 0x00000011ff077299 */ /* 0x000fe40008011607 */
[----:B------:R-:W-:-:S02]  /*1530*/  UIADD3 UR10, UPT, UPT, -UR4, URZ, URZ ;  /* 0x000000ff040a7290 */ /* 0x000fc4000fffe1ff */
[----:B------:R-:W-:Y:S02]  /*1540*/  USEL UR7, UR4, UR7, !UP2 ;  /* 0x0000000704077287 */ /* 0x000fe4000d000000 */
[----:B------:R-:W-:Y:S01]  /*1550*/  UIADD3 UR25, UPT, UPT, -UR5, URZ, URZ ;  /* 0x000000ff05197290 */ /* 0x000fe2000fffe1ff */
[----:B------:R-:W-:Y:S01]  /*1560*/  @!UP0 UMOV UR6, UR9 ;  /* 0x0000000900068c82 */ /* 0x000fe20008000000 */
[----:B------:R-:W-:Y:S02]  /*1570*/  UIADD3 UR8, UPT, UPT, -UR7, URZ, URZ ;  /* 0x000000ff07087290 */ /* 0x000fe4000fffe1ff */
[----:B------:R-:W-:Y:S02]  /*1580*/  @!UP0 USHF.R.U32.HI UR6, URZ, UR17, UR6 ;  /* 0x00000011ff068299 */ /* 0x000fe40008011606 */
[----:B------:R-:W-:Y:S02]  /*1590*/  UIMAD UR8, UR18, UR8, UR4 ;  /* 0x00000008120872a4 */ /* 0x000fe4000f8e0204 */
[----:B------:R-:W-:-:S02]  /*15a0*/  @!UP0 USEL UR6, UR5, UR6, !UP2 ;  /* 0x0000000605068287 */ /* 0x000fc4000d000000 */
[----:B------:R-:W-:Y:S02]  /*15b0*/  UIMAD UR32, UR22, UR10, UR32 ;  /* 0x0000000a162072a4 */ /* 0x000fe4000f8e0220 */
[----:B------:R-:W-:Y:S02]  /*15c0*/  @!UP0 UIADD3 UR7, UPT, UPT, UR7, -UR6, URZ ;  /* 0x8000000607078290 */ /* 0x000fe4000fffe0ff */
[----:B------:R-:W-:Y:S02]  /*15d0*/  @!UP0 UIMAD UR6, UR8, UR12, UR6 ;  /* 0x0000000c080682a4 */ /* 0x000fe4000f8e0206 */
[----:B------:R-:W-:Y:S02]  /*15e0*/  @!UP0 UIMAD UR4, UR7, UR18, UR5 ;  /* 0x00000012070482a4 */ /* 0x000fe4000f8e0205 */
[----:B------:R-:W-:Y:S02]  /*15f0*/  UIMAD UR25, UR26, UR25, UR19 ;  /* 0x000000191a1972a4 */ /* 0x000fe4000f8e0213 */
[----:B------:R-:W-:Y:S01]  /*1600*/  UIMAD UR32, UR4, UR22, UR32 ;  /* 0x00000016042072a4 */ /* 0x000fe2000f8e0220 */
[----:B------:R-:W-:-:S02]  /*1610*/  @!UP0 UMOV UR5, UR6 ;  /* 0x0000000600058c82 */ /* 0x000fc40008000000 */
[----:B------:R-:W-:-:S12]  /*1620*/  UIMAD UR25, UR5, UR26, UR25 ;  /* 0x0000001a051972a4 */ /* 0x000fd8000f8e0219 */
.L_x_18:
[----:B------:R-:W-:Y:S02]  /*1630*/  UISETP.NE.AND UP1, UPT, UR27, 0x1, UPT ;  /* 0x000000011b00788c */ /* 0x000fe4000bf25270 */
[----:B------:R-:W-:Y:S02]  /*1640*/  UISETP.NE.AND UP0, UPT, UR13, 0x2, UPT ;  /* 0x000000020d00788c */ /* 0x000fe4000bf05270 */
[----:B------:R-:W-:Y:S02]  /*1650*/  ULOP3.LUT UR28, UR28, 0x1000, URZ, 0xc0, !UPT ;  /* 0x000010001c1c7892 */ /* 0x000fe4000f8ec0ff */
[----:B------:R-:W-:-:S03]  /*1660*/  USHF.L.U32 UR24, UR29, UR24, URZ ;  /* 0x000000181d187299 */ /* 0x000fc600080006ff */
[----:B------:R-:W-:Y:S09]  /*1670*/  BRA.U UP1, `(.L_x_19) ;  /* 0x0000000101447547 */ /* 0x000ff2000b800000 */
[----:B------:R-:W1:Y:S01]  /*1680*/  LDCU.128 UR8, c[0x0][0xb10] ;  /* 0x00016200ff0877ac */ /* 0x000e620008000c00 */
[----:B------:R-:W2:Y:S01]  /*1690*/  LDCU UR12, c[0x0][0xb0c] ;  /* 0x00016180ff0c77ac */ /* 0x000ea20008000800 */
[----:B------:R-:W3:Y:S01]  /*16a0*/  LDCU UR14, c[0x0][0xb20] ;  /* 0x00016400ff0e77ac */ /* 0x000ee20008000800 */
[----:B-1----:R-:W-:Y:S02]  /*16b0*/  UIMAD.WIDE.U32 UR6, UR25, UR8, URZ ;  /* 0x00000008190672a5 */ /* 0x002fe4000f8e00ff */
[----:B------:R-:W-:Y:S02]  /*16c0*/  UIMAD.WIDE.U32 UR4, UR32, UR11, URZ ;  /* 0x0000000b200472a5 */ /* 0x000fe4000f8e00ff */
[----:B--2---:R-:W-:Y:S02]  /*16d0*/  UISETP.NE.AND UP2, UPT, UR12, 0x1, UPT ;  /* 0x000000010c00788c */ /* 0x004fe4000bf45270 */
[----:B------:R-:W-:Y:S01]  /*16e0*/  UISETP.NE.AND UP1, UPT, UR10, 0x1, UPT ;  /* 0x000000010a00788c */ /* 0x000fe2000bf25270 */
[----:B------:R-:W-:-:S02]  /*16f0*/  UMOV UR6, UR7 ;  /* 0x0000000700067c82 */ /* 0x000fc40008000000 */
[----:B------:R-:W-:Y:S01]  /*1700*/  UMOV UR4, UR5 ;  /* 0x0000000500047c82 */ /* 0x000fe20008000000 */
[----:B------:R-:W-:Y:S02]  /*1710*/  USHF.R.U32.HI UR6, URZ, UR9, UR6 ;  /* 0x00000009ff067299 */ /* 0x000fe40008011606 */
[----:B---3--:R-:W-:Y:S02]  /*1720*/  USHF.R.U32.HI UR4, URZ, UR14, UR4 ;  /* 0x0000000eff047299 */ /* 0x008fe40008011604 */
[----:B------:R-:W-:Y:S02]  /*1730*/  USEL UR5, UR25, UR6, !UP2 ;  /* 0x0000000619057287 */ /* 0x000fe4000d000000 */
[----:B------:R-:W-:-:S04]  /*1740*/  USEL UR4, UR32, UR4, !UP1 ;  /* 0x0000000420047287 */ /* 0x000fc8000c800000 */
[----:B------:R-:W-:Y:S02]  /*1750*/  UIADD3 UR6, UPT, UPT, -UR4, UR5, URZ ;  /* 0x0000000504067290 */ /* 0x000fe4000fffe1ff */
[----:B------:R-:W-:Y:S02]  /*1760*/  UIADD3 UR4, UPT, UPT, UR4, -UR5, URZ ;  /* 0x8000000504047290 */ /* 0x000fe4000fffe0ff */
[----:B------:R-:W-:Y:S02]  /*1770*/  UIMAD UR32, UR6, UR10, UR32 ;  /* 0x0000000a062072a4 */ /* 0x000fe4000f8e0220 */
[----:B------:R-:W-:-:S12]  /*1780*/  UIMAD UR25, UR4, UR12, UR25 ;  /* 0x0000000c041972a4 */ /* 0x000fd8000f8e0219 */
.L_x_19:
[----:B------:R-:W-:Y:S05]  /*1790*/  BRA.U !UP5, `(.L_x_20) ;  /* 0x000000010d0c7547 */ /* 0x000fea000b800000 */
[----:B------:R-:W-:Y:S01]  /*17a0*/  UCGABAR_WAIT ;  /* 0x0000000000007dc7 */ /* 0x000fe20008000000 */
[----:B------:R-:W-:Y:S01]  /*17b0*/  CCTL.IVALL ;  /* 0x00000000ff00798f */ /* 0x000fe20002000000 */
[----:B------:R-:W-:Y:S05]  /*17c0*/  BRA `(.L_x_21) ;  /* 0x0000000000047947 */ /* 0x000fea0003800000 */
.L_x_20:
[----:B------:R-:W-:Y:S06]  /*17d0*/  BAR.SYNC.DEFER_BLOCKING 0x0 ;  /* 0x0000000000007b1d */ /* 0x000fec0000010000 */
.L_x_21:
[----:B------:R-:W-:Y:S05]  /*17e0*/  BRA.U UP0, `(.L_x_22) ;  /* 0x0000001100cc7547 */ /* 0x000fea000b800000 */
[----:B------:R-:W1:Y:S01]  /*17f0*/  LDCU UR6, c[0x0][0x38c] ;  /* 0x00007180ff0677ac */ /* 0x000e620008000800 */
[----:B------:R-:W2:Y:S01]  /*1800*/  S2UR UR9, SR_CgaCtaId ;  /* 0x00000000000979c3 */ /* 0x000ea20000008800 */
[----:B------:R-:W-:Y:S01]  /*1810*/  PLOP3.LUT P1, PT, PT, PT, UP3, 0x80, 0x8 ;  /* 0x000000000008781c */ /* 0x000fe20003f2f038 */
[----:B------:R-:W-:Y:S01]  /*1820*/  IMAD.MOV.U32 R12, RZ, RZ, 0x1 ;  /* 0x00000001ff0c7424 */ /* 0x000fe200078e00ff */
[----:B------:R-:W-:Y:S01]  /*1830*/  UMOV UR8, 0x400 ;  /* 0x0000040000087882 */ /* 0x000fe20000000000 */
[----:B------:R-:W-:Y:S01]  /*1840*/  UISETP.NE.AND UP1, UPT, UR13, URZ, UPT ;  /* 0x000000ff0d00728c */ /* 0x000fe2000bf25270 */
[----:B------:R-:W-:Y:S01]  /*1850*/  ISETP.NE.AND P2, PT, R3, RZ, P3 ;  /* 0x000000ff0300720c */ /* 0x000fe20001f45270 */
[----:B------:R-:W-:Y:S01]  /*1860*/  USHF.L.U32 UR7, UR19, 0x7, URZ ;  /* 0x0000000713077899 */ /* 0x000fe200080006ff */
[----:B------:R-:W-:Y:S01]  /*1870*/  PLOP3.LUT P1, PT, P1, PT, PT, 0x8, 0x80 ;  /* 0x000000000080781c */ /* 0x000fe20000f2e170 */
[----:B------:R-:W-:Y:S01]  /*1880*/  USHF.L.U32 UR46, UR19, 0x5, URZ ;  /* 0x00000005132e7899 */ /* 0x000fe200080006ff */
[----:B------:R-:W-:Y:S01]  /*1890*/  CS2R R10, SRZ ;  /* 0x00000000000a7805 */ /* 0x000fe2000001ff00 */
[----:B------:R-:W-:Y:S01]  /*18a0*/  IMAD.MOV.U32 R9, RZ, RZ, RZ ;  /* 0x000000ffff097224 */ /* 0x000fe200078e00ff */
[----:B------:R-:W3:Y:S01]  /*18b0*/  LDCU UR39, c[0x0][0x370] ;  /* 0x00006e00ff2777ac */ /* 0x000ee20008000800 */
[----:B------:R-:W-:Y:S01]  /*18c0*/  IMAD.MOV.U32 R8, RZ, RZ, 0x1 ;  /* 0x00000001ff087424 */ /* 0x000fe200078e00ff */
[----:B------:R-:W4:Y:S01]  /*18d0*/  LDCU.64 UR26, c[0x0][0x348] ;  /* 0x00006900ff1a77ac */ /* 0x000f220008000a00 */
[----:B-1----:R-:W-:-:S02]  /*18e0*/  UIADD3 UR5, UPT, UPT, UR6, 0x3f, URZ ;  /* 0x0000003f06057890 */ /* 0x002fc4000fffe0ff */
[----:B------:R-:W-:Y:S02]  /*18f0*/  UIADD3 UR47, UPT, UPT, UR6, 0x7e, URZ ;  /* 0x0000007e062f7890 */ /* 0x000fe4000fffe0ff */
[----:B------:R-:W-:Y:S02]  /*1900*/  USHF.R.S32.HI UR4, URZ, 0x1f, UR5 ;  /* 0x0000001fff047899 */ /* 0x000fe40008011405 */
[----:B--2---:R-:W-:Y:S02]  /*1910*/  ULEA UR13, UR9, UR8, 0x18 ;  /* 0x00000008090d7291 */ /* 0x004fe4000f8ec0ff */
[----:B------:R-:W-:Y:S02]  /*1920*/  ULEA.HI UR4, UR4, UR5, URZ, 0x6 ;  /* 0x0000000504047291 */ /* 0x000fe4000f8f30ff */
[----:B------:R-:W-:Y:S02]  /*1930*/  ULOP3.LUT UR5, UR7, 0x80, URZ, 0xc0, !UPT ;  /* 0x0000008007057892 */ /* 0x000fe4000f8ec0ff */
[----:B------:R-:W-:-:S02]  /*1940*/  USHF.R.S32.HI UR42, URZ, 0x6, UR4 ;  /* 0x00000006ff2a7899 */ /* 0x000fc40008011404 */
[----:B------:R-:W-:Y:S02]  /*1950*/  UIADD3 UR4, UPT, UPT, UR6, -0x1, URZ ;  /* 0xffffffff06047890 */ /* 0x000fe4000fffe0ff */
[----:B------:R-:W-:Y:S02]  /*1960*/  UISETP.LT.U32.AND UP0, UPT, UR42, 0x3, UPT ;  /* 0x000000032a00788c */ /* 0x000fe4000bf01070 */
[----:B------:R-:W-:Y:S02]  /*1970*/  UISETP.GE.U32.AND UP2, UPT, UR4, -0x7f, UPT ;  /* 0xffffff810400788c */ /* 0x000fe4000bf46070 */
[----:B------:R-:W-:Y:S02]  /*1980*/  USEL UR41, UR42, 0x3, UP0 ;  /* 0x000000032a297887 */ /* 0x000fe40008000000 */
[----:B------:R-:W-:Y:S02]  /*1990*/  ULEA UR30, UR28, UR13, 0x1 ;  /* 0x0000000d1c1e7291 */ /* 0x000fe4000f8e08ff */
[----:B------:R-:W-:Y:S01]  /*19a0*/  UIADD3 UR4, UPT, UPT, UR41, -0x1, URZ ;  /* 0xffffffff29047890 */ /* 0x000fe2000fffe0ff */
[----:B------:R-:W1:Y:S04]  /*19b0*/  LDCU UR38, c[0x0][0x374] ;  /* 0x00006e80ff2677ac */ /* 0x000e680008000800 */
[----:B------:R-:W-:-:S02]  /*19c0*/  @UP2 UIADD3 UR4, UPT, UPT, UR41, URZ, URZ ;  /* 0x000000ff29042290 */ /* 0x000fc4000fffe0ff */
[----:B------:R-:W-:Y:S02]  /*19d0*/  ULOP3.LUT UR46, UR46, 0x20, URZ, 0xc0, !UPT ;  /* 0x000000202e2e7892 */ /* 0x000fe4000f8ec0ff */
[----:B------:R-:W-:Y:S02]  /*19e0*/  USEL UR21, UR37, 0x2, UP1 ;  /* 0x0000000225157887 */ /* 0x000fe40008800000 */
[----:B------:R-:W-:Y:S02]  /*19f0*/  ULEA.HI UR45, UR28, UR5, URZ, 0x1a ;  /* 0x000000051c2d7291 */ /* 0x000fe4000f8fd0ff */
[----:B------:R-:W-:Y:S02]  /*1a00*/  UIADD3 UR30, UPT, UPT, UR30, 0x6400, URZ ;  /* 0x000064001e1e7890 */ /* 0x000fe4000fffe0ff */
[----:B------:R-:W-:Y:S02]  /*1a10*/  UIADD3 UR44, UPT, UPT, UR42, -UR41, URZ ;  /* 0x800000292a2c7290 */ /* 0x000fe4000fffe0ff */
[----:B------:R-:W-:-:S02]  /*1a20*/  UIADD3 UR29, UPT, UPT, UR4, 0x1, URZ ;  /* 0x00000001041d7890 */ /* 0x000fc4000fffe0ff */
[----:B------:R-:W-:Y:S01]  /*1a30*/  UIADD3 UR43, UPT, UPT, -UR4, URZ, URZ ;  /* 0x000000ff042b7290 */ /* 0x000fe2000fffe1ff */
[----:B-1-34-:R-:W-:-:S11]  /*1a40*/  UMOV UR6, URZ ;  /* 0x000000ff00067c82 */ /* 0x01afd60008000000 */
.L_x_42:
[----:B-1----:R-:W1:Y:S02]  /*1a50*/  S2UR UR4, SR_CgaCtaId ;  /* 0x00000000000479c3 */ /* 0x002e640000008800 */
[----:B-1----:R-:W-:-:S09]  /*1a60*/  UISETP.NE.AND UP0, UPT, UR4, URZ, UPT ;  /* 0x000000ff0400728c */ /* 0x002fd2000bf05270 */
[----:B------:R-:W-:Y:S05]  /*1a70*/  BRA.U UP0, `(.L_x_23) ;  /* 0x0000000100287547 */ /* 0x000fea000b800000 */
[----:B------:R-:W-:Y:S02]  /*1a80*/  LEA R0, R9, UR13, 0x3 ;  /* 0x0000000d09007c11 */ /* 0x000fe4000f8e18ff */
[----:B------:R-:W-:-:S04]  /*1a90*/  SHF.L.U32 R3, R8, 0x1f, RZ ;  /* 0x0000001f08037819 */ /* 0x000fc800000006ff */
[----:B------:R-:W1:Y:S02]  /*1aa0*/  SYNCS.PHASECHK.TRANS64.TRYWAIT P0, [R0+URZ+0xe0], R3 ;  /* 0x0000e003000075a7 */ /* 0x000e6400080011ff */
[----:B-1----:R-:W-:Y:S05]  /*1ab0*/  @!P0 BRA `(.L_x_24) ;  /* 0x0000006400f48947 */ /* 0x002fea0003800000 */
.L_x_132:
[----:B------:R2:W-:Y:S01]  /*1ac0*/  SYNCS.ARRIVE.TRANS64.A1T0 RZ, [R0+URZ+0xd0], RZ ;  /* 0x0000d0ff00ff79a7 */ /* 0x0005e200081000ff */
[----:B------:R-:W-:-:S05]  /*1ad0*/  VIADD R9, R9, 0x1 ;  /* 0x0000000109097836 */ /* 0x000fca0000000000 */
[----:B------:R-:W-:-:S04]  /*1ae0*/  ISETP.NE.AND P0, PT, R9, 0x2, PT ;  /* 0x000000020900780c */ /* 0x000fc80003f05270 */
[----:B-1----:R-:W-:Y:S02]  /*1af0*/  SEL R3, RZ, 0x1, P0 ;  /* 0x00000001ff037807 */ /* 0x002fe40000000000 */
[----:B------:R-:W-:Y:S02]  /*1b00*/  SEL R9, R9, RZ, P0 ;  /* 0x000000ff09097207 */ /* 0x000fe40000000000 */
[----:B------:R-:W-:-:S07]  /*1b10*/  LOP3.LUT R8, R8, R3, RZ, 0x3c, !PT ;  /* 0x0000000308087212 */ /* 0x000fce00078e3cff */
.L_x_23:
[----:B------:R-:W-:Y:S01]  /*1b20*/  ULEA UR4, UR6, UR13, 0x3 ;  /* 0x0000000d06047291 */ /* 0x000fe2000f8e18ff */
[----:B--2---:R-:W-:Y:S01]  /*1b30*/  SHF.L.U32 R0, R12, 0x1f, RZ ;  /* 0x0000001f0c007819 */ /* 0x004fe200000006ff */
[----:B------:R-:W-:Y:S02]  /*1b40*/  UISETP.GE.U32.AND UP0, UPT, UR47, 0x7f, UPT ;  /* 0x0000007f2f00788c */ /* 0x000fe4000bf06070 */
[----:B------:R-:W-:Y:S01]  /*1b50*/  ULEA UR11, UR32, UR46, 0x6 ;  /* 0x0000002e200b7291 */ /* 0x000fe2000f8e30ff */
[----:B------:R-:W-:-:S04]  /*1b60*/  UMOV UR7, URZ ;  /* 0x000000ff00077c82 */ /* 0x000fc80008000000 */
[----:B------:R1:W2:Y:S01]  /*1b70*/  SYNCS.PHASECHK.TRANS64.TRYWAIT P0, [UR4+0x18], R0 ;  /* 0x00001800ff0075a7 */ /* 0x0002a20008001104 */
[----:B------:R-:W-:-:S04]  /*1b80*/  ULEA.HI UR4, UR25, UR25, URZ, 0x1 ;  /* 0x0000001919047291 */ /* 0x000fc8000f8f08ff */
[----:B------:R-:W-:-:S04]  /*1b90*/  USHF.L.U32 UR4, UR4, 0x7, URZ ;  /* 0x0000000704047899 */ /* 0x000fc800080006ff */
[----:B------:R-:W-:-:S04]  /*1ba0*/  ULOP3.LUT UR35, UR4, 0xffffff00, URZ, 0xc0, !UPT ;  /* 0xffffff0004237892 */ /* 0x000fc8000f8ec0ff */
[----:B------:R-:W-:Y:S01]  /*1bb0*/  UIADD3 UR35, UPT, UPT, UR45, UR35, URZ ;  /* 0x000000232d237290 */ /* 0x000fe2000fffe0ff */
[----:B------:R-:W-:Y:S11]  /*1bc0*/  BRA.U !UP0, `(.L_x_25) ;  /* 0x0000000108c87547 */ /* 0x000ff6000b800000 */
[----:B------:R-:W-:Y:S01]  /*1bd0*/  UMOV UR16, UR43 ;  /* 0x0000002b00107c82 */ /* 0x000fe20008000000 */
[----:B------:R-:W-:Y:S01]  /*1be0*/  UMOV UR4, UR6 ;  /* 0x0000000600047c82 */ /* 0x000fe20008000000 */
[----:B------:R-:W-:-:S05]  /*1bf0*/  UMOV UR34, URZ ;  /* 0x000000ff00227c82 */ /* 0x000fca0008000000 */
.L_x_31:
[----:B------:R-:W-:Y:S01]  /*1c00*/  ULEA UR33, UR4, UR13, 0x3 ;  /* 0x0000000d04217291 */ /* 0x000fe2000f8e18ff */
[----:B------:R-:W-:Y:S01]  /*1c10*/  @P3 MOV R2, 0xa000 ;  /* 0x0000a00000023802 */ /* 0x000fe20000000f00 */
[----:B--234-:R-:W-:Y:S10]  /*1c20*/  @P0 BRA `(.L_x_26) ;  /* 0x00000000000c0947 */ /* 0x01cff40003800000 */
[----:B------:R-:W-:-:S04]  /*1c30*/  SHF.L.U32 R3, R12, 0x1f, RZ ;  /* 0x0000001f0c037819 */ /* 0x000fc800000006ff */
[----:B------:R-:W2:Y:S02]  /*1c40*/  SYNCS.PHASECHK.TRANS64.TRYWAIT P0, [UR33+0x18], R3 ;  /* 0x00001803ff0075a7 */ /* 0x000ea40008001121 */
[----:B--2---:R-:W-:Y:S05]  /*1c50*/  @!P0 BRA `(.L_x_27) ;  /* 0x0000006400a08947 */ /* 0x004fea0003800000 */
.L_x_26:
[----:B------:R2:W-:Y:S01]  /*1c60*/  @P3 SYNCS.ARRIVE.TRANS64 RZ, [UR33], R2 ;  /* 0x00000002ffff39a7 */ /* 0x0005e20008000021 */
[----:B------:R-:W-:Y:S02]  /*1c70*/  ULOP3.LUT UR5, UR21, 0x2, URZ, 0xfc, !UPT ;  /* 0x0000000215057892 */ /* 0x000fe4000f8efcff */
[----:B------:R-:W-:Y:S02]  /*1c80*/  UIADD3 UR16, UPT, UPT, UR16, 0x1, URZ ;  /* 0x0000000110107890 */ /* 0x000fe4000fffe0ff */
[----:B------:R-:W-:Y:S02]  /*1c90*/  UISETP.NE.AND UP0, UPT, UR5, 0x2, UPT ;  /* 0x000000020500788c */ /* 0x000fe4000bf05270 */
[----:B------:R-:W-:-:S07]  /*1ca0*/  UISETP.NE.AND UP2, UPT, UR16, 0x1, UPT ;  /* 0x000000011000788c */ /* 0x000fce000bf45270 */
[----:B------:R-:W-:Y:S05]  /*1cb0*/  BRA.U UP0, `(.L_x_28) ;  /* 0x0000000100047547 */ /* 0x000fea000b800000 */
[----:B------:R-:W-:Y:S05]  /*1cc0*/  BPT.TRAP 0x1 ;  /* 0x000000040000795c */ /* 0x000fea0000300000 */
.L_x_28:
[----:B------:R-:W-:Y:S04]  /*1cd0*/  BSSY.RECONVERGENT B0, `(.L_x_29) ;  /* 0x0000003000007945 */ /* 0x000fe80003800200 */
[----:B------:R-:W-:Y:S05]  /*1ce0*/  @!P2 BRA `(.L_x_30) ;  /* 0x000000000004a947 */ /* 0x000fea0003800000 */
[----:B------:R-:W-:Y:S05]  /*1cf0*/  BPT.TRAP 0x1 ;  /* 0x000000040000795c */ /* 0x000fea0000300000 */
.L_x_30:
[----:B------:R-:W-:Y:S05]  /*1d00*/  BSYNC.RECONVERGENT B0 ;  /* 0x0000000000007941 */ /* 0x000fea0003800200 */
.L_x_29:
[----:B------:R-:W-:Y:S02]  /*1d10*/  UIADD3 UR5, UPT, UPT, UR4, 0x1, URZ ;  /* 0x0000000104057890 */ /* 0x000fe4000fffe0ff */
[----:B------:R-:W-:Y:S02]  /*1d20*/  ULEA UR32, UR4, UR28, 0xd ;  /* 0x0000001c04207291 */ /* 0x000fe4000f8e68ff */
[----:B------:R-:W-:Y:S02]  /*1d30*/  UISETP.NE.AND UP0, UPT, UR5, 0x3, UPT ;  /* 0x000000030500788c */ /* 0x000fe4000bf05270 */
[----:B------:R-:W-:Y:S02]  /*1d40*/  UIADD3 UR14, UP1, UPT, UR26, 0x80, URZ ;  /* 0x000000801a0e7890 */ /* 0x000fe4000ff3e0ff */
[----:B------:R-:W-:Y:S02]  /*1d50*/  USEL UR7, URZ, 0x1, UP0 ;  /* 0x00000001ff077887 */ /* 0x000fe40008000000 */
[----:B------:R-:W-:-:S02]  /*1d60*/  USEL UR6, UR5, URZ, UP0 ;  /* 0x000000ff05067287 */ /* 0x000fc40008000000 */
[----:B------:R-:W-:Y:S02]  /*1d70*/  ULEA UR8, UR4, UR13, 0xc ;  /* 0x0000000d04087291 */ /* 0x000fe4000f8e60ff */
[----:B------:R-:W-:Y:S01]  /*1d80*/  ULEA UR5, UR6, UR13, 0x3 ;  /* 0x0000000d06057291 */ /* 0x000fe2000f8e18ff */
[----:B------:R-:W-:Y:S01]  /*1d90*/  LOP3.LUT R12, R12, UR7, RZ, 0x3c, !PT ;  /* 0x000000070c0c7c12 */ /* 0x000fe2000f8e3cff */
[----:B------:R-:W-:Y:S02]  /*1da0*/  ULEA UR32, UR32, UR13, 0x1 ;  /* 0x0000000d20207291 */ /* 0x000fe4000f8e08ff */
[----:B------:R-:W-:Y:S01]  /*1db0*/  UIADD3 UR4, UP0, UPT, UR26, 0x180, URZ ;  /* 0x000001801a047890 */ /* 0x000fe2000ff1e0ff */
[----:B-1----:R-:W-:Y:S01]  /*1dc0*/  SHF.L.U32 R0, R12, 0x1f, RZ ;  /* 0x0000001f0c007819 */ /* 0x002fe200000006ff */
[----:B------:R-:W-:Y:S02]  /*1dd0*/  ULOP3.LUT UR33, UR33, 0xfefffff8, URZ, 0xc0, !UPT ;  /* 0xfefffff821217892 */ /* 0x000fe4000f8ec0ff */
[----:B------:R-:W-:Y:S01]  /*1de0*/  UIADD3.X UR15, UPT, UPT, URZ, UR27, URZ, UP1, !UPT ;  /* 0x0000001bff0f7290 */ /* 0x000fe20008ffe4ff */
[----:B------:R3:W4:Y:S01]  /*1df0*/  SYNCS.PHASECHK.TRANS64.TRYWAIT P0, [UR5+0x18], R0 ;  /* 0x00001800ff0075a7 */ /* 0x0007220008001105 */
[----:B------:R-:W-:-:S02]  /*1e00*/  UIADD3 UR32, UPT, UPT, UR32, 0x6400, URZ ;  /* 0x0000640020207890 */ /* 0x000fc4000fffe0ff */
[----:B------:R-:W-:Y:S02]  /*1e10*/  UPRMT UR7, URZ, 0x5410, UR24 ;  /* 0x00005410ff077896 */ /* 0x000fe40008000018 */
[----:B------:R-:W-:Y:S02]  /*1e20*/  UIADD3 UR8, UPT, UPT, UR8, 0x12400, URZ ;  /* 0x0001240008087890 */ /* 0x000fe4000fffe0ff */
[----:B------:R-:W-:Y:S01]  /*1e30*/  UIADD3.X UR5, UPT, UPT, URZ, UR27, URZ, UP0, !UPT ;  /* 0x0000001bff057290 */ /* 0x000fe200087fe4ff */
[----:B------:R-:W-:Y:S01]  /*1e40*/  UMOV UR18, 0x0 ;  /* 0x0000000000127882 */ /* 0x000fe20000000000 */
[----:B------:R-:W-:Y:S01]  /*1e50*/  UMOV UR19, 0x10000000 ;  /* 0x1000000000137882 */ /* 0x000fe20000000000 */
[----:B------:R-:W-:Y:S01]  /*1e60*/  UMOV UR10, UR34 ;  /* 0x00000022000a7c82 */ /* 0x000fe20008000000 */
[----:B------:R-:W-:Y:S01]  /*1e70*/  UMOV UR12, UR36 ;  /* 0x00000024000c7c82 */ /* 0x000fe20008000000 */
[----:B------:R-:W-:Y:S01]  /*1e80*/  UMOV UR9, UR33 ;  /* 0x0000002100097c82 */ /* 0x000fe20008000000 */
[----:B------:R1:W-:Y:S03]  /*1e90*/  UTMALDG.3D.MULTICAST.2CTA [UR32], [UR14], UR7, desc[UR18] ;  /* 0x000012200e0073b4 */ /* 0x0003e60008211807 */
[----:B------:R2:W-:Y:S01]  /*1ea0*/  UTMALDG.3D.2CTA [UR8], [UR4], desc[UR18] ;  /* 0x00001208040075b4 */ /* 0x0005e20008211000 */
[----:B-1----:R-:W-:Y:S01]  /*1eb0*/  UIADD3 UR34, UPT, UPT, UR34, 0x40, URZ ;  /* 0x0000004022227890 */ /* 0x002fe2000fffe0ff */
[----:B------:R-:W-:Y:S01]  /*1ec0*/  UMOV UR7, UR29 ;  /* 0x0000001d00077c82 */ /* 0x000fe20008000000 */
[----:B--2---:R-:W-:Y:S01]  /*1ed0*/  UMOV UR4, UR6 ;  /* 0x0000000600047c82 */ /* 0x004fe20008000000 */
[----:B------:R-:W-:Y:S09]  /*1ee0*/  BRA.U UP2, `(.L_x_31) ;  /* 0xfffffffd02447547 */ /* 0x000ff2000b83ffff */
.L_x_25:
[----:B------:R-:W-:Y:S01]  /*1ef0*/  ULEA UR4, UR6, UR13, 0x3 ;  /* 0x0000000d06047291 */ /* 0x000fe2000f8e18ff */
[----:B-1-3--:R-:W-:Y:S01]  /*1f00*/  SHF.L.U32 R0, R12, 0x1f, RZ ;  /* 0x0000001f0c007819 */ /* 0x00afe200000006ff */
[----:B------:R-:W-:Y:S01]  /*1f10*/  @!P1 SYNCS.ARRIVE.TRANS64.A1T0 RZ, [UR13+0x68], RZ ;  /* 0x000068ffffff99a7 */ /* 0x000fe2000810000d */
[----:B------:R-:W-:-:S06]  /*1f20*/  UISETP.GT.AND UP0, UPT, UR42, UR41, UPT ;  /* 0x000000292a00728c */ /* 0x000fcc000bf04270 */
[----:B--2-4-:R1:W2:Y:S03]  /*1f30*/  SYNCS.PHASECHK.TRANS64.TRYWAIT P0, [UR4+0x18], R0 ;  /* 0x00001800ff0075a7 */ /* 0x0142a60008001104 */
[----:B------:R-:W-:Y:S05]  /*1f40*/  BRA.U !UP0, `(.L_x_32) ;  /* 0x0000000108c07547 */ /* 0x000fea000b800000 */
[----:B------:R-:W-:Y:S01]  /*1f50*/  UIADD3 UR25, UPT, UPT, UR44, UR7, URZ ;  /* 0x000000072c197290 */ /* 0x000fe2000fffe0ff */
[----:B------:R-:W-:-:S11]  /*1f60*/  UMOV UR4, UR6 ;  /* 0x0000000600047c82 */ /* 0x000fd60008000000 */
.L_x_38:
[----:B------:R-:W-:Y:S01]  /*1f70*/  ULEA UR17, UR4, UR13, 0x3 ;  /* 0x0000000d04117291 */ /* 0x000fe2000f8e18ff */
[----:B--2---:R-:W-:Y:S01]  /*1f80*/  @P3 MOV R2, 0xa000 ;  /* 0x0000a00000023802 */ /* 0x004fe20000000f00 */
[----:B--2-4-:R-:W-:Y:S10]  /*1f90*/  @P0 BRA `(.L_x_33) ;  /* 0x00000000000c0947 */ /* 0x014ff40003800000 */
[----:B------:R-:W-:-:S04]  /*1fa0*/  SHF.L.U32 R3, R12, 0x1f, RZ ;  /* 0x0000001f0c037819 */ /* 0x000fc800000006ff */
[----:B------:R-:W2:Y:S02]  /*1fb0*/  SYNCS.PHASECHK.TRANS64.TRYWAIT P0, [UR17+0x18], R3 ;  /* 0x00001803ff0075a7 */ /* 0x000ea40008001111 */
[----:B--2---:R-:W-:Y:S05]  /*1fc0*/  @!P0 BRA `(.L_x_34) ;  /* 0x0000006000dc8947 */ /* 0x004fea0003800000 */
.L_x_33:
[----:B------:R2:W-:Y:S01]  /*1fd0*/  @P3 SYNCS.ARRIVE.TRANS64 RZ, [UR17], R2 ;  /* 0x00000002ffff39a7 */ /* 0x0005e20008000011 */
[----:B------:R-:W-:-:S04]  /*1fe0*/  ULOP3.LUT UR5, UR21, 0x2, URZ, 0xfc, !UPT ;  /* 0x0000000215057892 */ /* 0x000fc8000f8efcff */
[----:B------:R-:W-:-:S09]  /*1ff0*/  UISETP.NE.AND UP0, UPT, UR5, 0x2, UPT ;  /* 0x000000020500788c */ /* 0x000fd2000bf05270 */
[----:B------:R-:W-:Y:S05]  /*2000*/  BRA.U UP0, `(.L_x_35) ;  /* 0x0000000100047547 */ /* 0x000fea000b800000 */
[----:B------:R-:W-:Y:S05]  /*2010*/  BPT.TRAP 0x1 ;  /* 0x000000040000795c */ /* 0x000fea0000300000 */
.L_x_35:
[----:B------:R-:W-:Y:S04]  /*2020*/  BSSY.RECONVERGENT B0, `(.L_x_36) ;  /* 0x0000003000007945 */ /* 0x000fe80003800200 */
[----:B------:R-:W-:Y:S05]  /*2030*/  @!P2 BRA `(.L_x_37) ;  /* 0x000000000004a947 */ /* 0x000fea0003800000 */
[----:B------:R-:W-:Y:S05]  /*2040*/  BPT.TRAP 0x1 ;  /* 0x000000040000795c */ /* 0x000fea0000300000 */
.L_x_37:
[----:B------:R-:W-:Y:S05]  /*2050*/  BSYNC.RECONVERGENT B0 ;  /* 0x0000000000007941 */ /* 0x000fea0003800200 */
.L_x_36:
[----:B------:R-:W-:Y:S02]  /*2060*/  UIADD3 UR5, UPT, UPT, UR4, 0x1, URZ ;  /* 0x0000000104057890 */ /* 0x000fe4000fffe0ff */
[----:B------:R-:W-:Y:S02]  /*2070*/  UIADD3 UR14, UP1, UPT, UR26, 0x80, URZ ;  /* 0x000000801a0e7890 */ /* 0x000fe4000ff3e0ff */
[----:B------:R-:W-:Y:S02]  /*2080*/  UISETP.NE.AND UP0, UPT, UR5, 0x3, UPT ;  /* 0x000000030500788c */ /* 0x000fe4000bf05270 */
[----:B------:R-:W-:Y:S02]  /*2090*/  ULEA UR16, UR4, UR30, 0xe ;  /* 0x0000001e04107291 */ /* 0x000fe4000f8e70ff */
[----:B------:R-:W-:Y:S02]  /*20a0*/  USEL UR8, URZ, 0x1, UP0 ;  /* 0x00000001ff087887 */ /* 0x000fe40008000000 */
[----:B------:R-:W-:-:S02]  /*20b0*/  USEL UR6, UR5, URZ, UP0 ;  /* 0x000000ff05067287 */ /* 0x000fc40008000000 */
[----:B------:R-:W-:Y:S02]  /*20c0*/  UIADD3 UR22, UP0, UPT, UR26, 0x180, URZ ;  /* 0x000001801a167890 */ /* 0x000fe4000ff1e0ff */
[----:B------:R-:W-:Y:S01]  /*20d0*/  LOP3.LUT R12, R12, UR8, RZ, 0x3c, !PT ;  /* 0x000000080c0c7c12 */ /* 0x000fe2000f8e3cff */
[----:B------:R-:W-:Y:S02]  /*20e0*/  ULEA UR8, UR4, UR13, 0xc ;  /* 0x0000000d04087291 */ /* 0x000fe4000f8e60ff */
[----:B------:R-:W-:Y:S01]  /*20f0*/  ULEA UR5, UR6, UR13, 0x3 ;  /* 0x0000000d06057291 */ /* 0x000fe2000f8e18ff */
[----:B-1----:R-:W-:Y:S01]  /*2100*/  SHF.L.U32 R0, R12, 0x1f, RZ ;  /* 0x0000001f0c007819 */ /* 0x002fe200000006ff */
[----:B------:R-:W-:Y:S02]  /*2110*/  USHF.L.U32 UR18, UR7, 0x6, URZ ;  /* 0x0000000607127899 */ /* 0x000fe400080006ff */
[----:B------:R-:W-:Y:S02]  /*2120*/  ULOP3.LUT UR17, UR17, 0xfefffff8, URZ, 0xc0, !UPT ;  /* 0xfefffff811117892 */ /* 0x000fe4000f8ec0ff */
[----:B------:R-:W-:-:S02]  /*2130*/  UIADD3.X UR15, UPT, UPT, URZ, UR27, URZ, UP1, !UPT ;  /* 0x0000001bff0f7290 */ /* 0x000fc40008ffe4ff */
[----:B------:R-:W-:Y:S01]  /*2140*/  UPRMT UR4, URZ, 0x5410, UR24 ;  /* 0x00005410ff047896 */ /* 0x000fe20008000018 */
[----:B------:R3:W4:Y:S01]  /*2150*/  SYNCS.PHASECHK.TRANS64.TRYWAIT P0, [UR5+0x18], R0 ;  /* 0x00001800ff0075a7 */ /* 0x0007220008001105 */
[----:B------:R-:W-:Y:S02]  /*2160*/  UIADD3 UR8, UPT, UPT, UR8, 0x12400, URZ ;  /* 0x0001240008087890 */ /* 0x000fe4000fffe0ff */
[----:B------:R-:W-:Y:S01]  /*2170*/  UIADD3.X UR23, UPT, UPT, URZ, UR27, URZ, UP0, !UPT ;  /* 0x0000001bff177290 */ /* 0x000fe200087fe4ff */
[----:B------:R-:W-:Y:S01]  /*2180*/  UMOV UR32, 0x0 ;  /* 0x0000000000207882 */ /* 0x000fe20000000000 */
[----:B------:R-:W-:Y:S01]  /*2190*/  UMOV UR33, 0x10000000 ;  /* 0x1000000000217882 */ /* 0x000fe20000000000 */
[----:B------:R-:W-:Y:S01]  /*21a0*/  UMOV UR19, UR35 ;  /* 0x0000002300137c82 */ /* 0x000fe20008000000 */
[----:B------:R-:W-:Y:S01]  /*21b0*/  UMOV UR20, UR36 ;  /* 0x0000002400147c82 */ /* 0x000fe20008000000 */
[----:B------:R-:W-:Y:S01]  /*21c0*/  UMOV UR12, UR36 ;  /* 0x00000024000c7c82 */ /* 0x000fe20008000000 */
[----:B------:R-:W-:Y:S01]  /*21d0*/  UMOV UR9, UR17 ;  /* 0x0000001100097c82 */ /* 0x000fe20008000000 */
[----:B------:R-:W-:Y:S01]  /*21e0*/  UMOV UR10, UR18 ;  /* 0x00000012000a7c82 */ /* 0x000fe20008000000 */
[----:B------:R1:W-:Y:S01]  /*21f0*/  UTMALDG.3D.MULTICAST.2CTA [UR16], [UR14], UR4, desc[UR32] ;  /* 0x000020100e0073b4 */ /* 0x0003e20008211804 */
[----:B------:R-:W-:-:S04]  /*2200*/  UIADD3 UR7, UPT, UPT, UR7, 0x1, URZ ;  /* 0x0000000107077890 */ /* 0x000fc8000fffe0ff */
[----:B------:R-:W-:Y:S01]  /*2210*/  UISETP.NE.AND UP0, UPT, UR7, UR25, UPT ;  /* 0x000000190700728c */ /* 0x000fe2000bf05270 */
[----:B------:R3:W-:Y:S01]  /*2220*/  UTMALDG.3D.2CTA [UR8], [UR22], desc[UR32] ;  /* 0x00002008160075b4 */ /* 0x0007e20008211000 */
[----:B-1----:R-:W-:-:S07]  /*2230*/  UMOV UR4, UR6 ;  /* 0x0000000600047c82 */ /* 0x002fce0008000000 */
[----:B---3--:R-:W-:Y:S05]  /*2240*/  BRA.U UP0, `(.L_x_38) ;  /* 0xfffffffd00487547 */ /* 0x008fea000b83ffff */
.L_x_32:
[C---:B------:R-:W-:Y:S01]  /*2250*/  LEA R3, R11.reuse, UR13, 0x3 ;  /* 0x0000000d0b037c11 */ /* 0x040fe2000f8e18ff */
[----:B------:R-:W-:Y:S01]  /*2260*/  NOP ;  /* 0x0000000000007918 */ /* 0x000fe20000000000 */
[----:B-1----:R-:W-:Y:S02]  /*2270*/  SHF.L.U32 R0, R10, 0x1f, RZ ;  /* 0x0000001f0a007819 */ /* 0x002fe400000006ff */
[----:B------:R-:W-:Y:S02]  /*2280*/  LEA R5, R11, UR13, 0x4 ;  /* 0x0000000d0b057c11 */ /* 0x000fe4000f8e20ff */
[----:B--2-4-:R-:W1:Y:S02]  /*2290*/  SYNCS.PHASECHK.TRANS64.TRYWAIT P0, [R3+URZ+0x70], R0 ;  /* 0x00007000030075a7 */ /* 0x014e6400080011ff */
[----:B-1----:R-:W-:Y:S05]  /*22a0*/  @!P0 BRA `(.L_x_39) ;  /* 0x00000060003c8947 */ /* 0x002fea0003800000 */
.L_x_135:
[----:B------:R-:W2:Y:S01]  /*22b0*/  LDS.128 R4, [R5+0x100] ;  /* 0x0001000005047984 */ /* 0x000ea20000000c00 */
[----:B------:R-:W-:Y:S01]  /*22c0*/  UISETP.GE.AND UP0, UPT, UR40, 0x1, UPT ;  /* 0x000000012800788c */ /* 0x000fe2000bf06270 */
[----:B------:R-:W-:Y:S01]  /*22d0*/  @!PT LDS RZ, [RZ] ;  /* 0x00000000fffff984 */ /* 0x000fe20000000800 */
[----:B------:R-:W-:Y:S01]  /*22e0*/  @!PT LDS RZ, [RZ] ;  /* 0x00000000fffff984 */ /* 0x000fe20000000800 */
[----:B------:R-:W-:Y:S01]  /*22f0*/  @!PT LDS RZ, [RZ] ;  /* 0x00000000fffff984 */ /* 0x000fe20000000800 */
[----:B------:R-:W-:Y:S01]  /*2300*/  @!PT LDS RZ, [RZ] ;  /* 0x00000000fffff984 */ /* 0x000fe20000000800 */
[----:B------:R3:W-:Y:S06]  /*2310*/  MEMBAR.ALL.CTA ;  /* 0x0000000000007992 */ /* 0x0007ec0000008000 */
[----:B---3--:R-:W3:Y:S01]  /*2320*/  FENCE.VIEW.ASYNC.S ;  /* 0x00000000000073c6 */ /* 0x008ee20000000000 */
[----:B--2---:R-:W-:-:S13]  /*2330*/  LOP3.LUT P0, RZ, R6, 0x1, RZ, 0xc0, !PT ;  /* 0x0000000106ff7812 */ /* 0x004fda000780c0ff */
[----:B---3--:R-:W-:Y:S01]  /*2340*/  VOTEU.ANY UP1, P0 ;  /* 0x0000000000ff7886 */ /* 0x008fe20000020100 */
[----:B------:R-:W-:-:S13]  /*2350*/  PLOP3.LUT P0, PT, PT, PT, UP1, 0x80, 0x8 ;  /* 0x000000000008781c */ /* 0x000fda0003f0f018 */
[----:B-1----:R-:W-:Y:S02]  /*2360*/  @P0 LOP3.LUT R0, R5, 0xffff, RZ, 0xc0, !PT ;  /* 0x0000ffff05000812 */ /* 0x002fe400078ec0ff */
[----:B------:R-:W-:Y:S02]  /*2370*/  @P0 MOV R2, R4 ;  /* 0x0000000400020202 */ /* 0x000fe40000000f00 */
[----:B------:R-:W-:Y:S01]  /*2380*/  @P0 R2UR UR5, R0 ;  /* 0x00000000000502ca */ /* 0x000fe200000e0000 */
[----:B------:R-:W-:Y:S01]  /*2390*/  VIADD R0, R3, 0x80 ;  /* 0x0000008003007836 */ /* 0x000fe20000000000 */
[----:B------:R-:W-:Y:S02]  /*23a0*/  @P0 SHF.R.U32.HI R4, RZ, 0x10, R5 ;  /* 0x00000010ff040819 */ /* 0x000fe40000011605 */
[----:B------:R-:W-:Y:S02]  /*23b0*/  @P0 R2UR UR7, R2 ;  /* 0x00000000020702ca */ /* 0x000fe400000e0000 */
[----:B------:R-:W-:-:S02]  /*23c0*/  PRMT R0, RZ, 0x654, R0 ;  /* 0x00000654ff007816 */ /* 0x000fc40000000000 */
[----:B------:R-:W-:Y:S02]  /*23d0*/  @P0 R2UR UR4, R4 ;  /* 0x00000000040402ca */ /* 0x000fe400000e0000 */
[----:B------:R1:W-:Y:S03]  /*23e0*/  SYNCS.ARRIVE.TRANS64.RED.A1T0 RZ, [R0+URZ], RZ ;  /* 0x000000ff00ff79a7 */ /* 0x0003e600081004ff */
[----:B------:R-:W-:-:S04]  /*23f0*/  @UP1 UMOV UR31, UR5 ;  /* 0x00000005001f1c82 */ /* 0x000fc80008000000 */
[----:B------:R-:W-:-:S04]  /*2400*/  @UP1 UMOV UR37, UR7 ;  /* 0x0000000700251c82 */ /* 0x000fc80008000000 */
[----:B------:R-:W-:Y:S01]  /*2410*/  @UP1 UMOV UR36, UR4 ;  /* 0x0000000400241c82 */ /* 0x000fe20008000000 */
[----:B------:R-:W-:Y:S05]  /*2420*/  BRA.U !UP0, `(.L_x_40) ;  /* 0x0000000108d47547 */ /* 0x000fea000b800000 */
[----:B------:R-:W2:Y:S01]  /*2430*/  LDCU.128 UR16, c[0x0][0xb10] ;  /* 0x00016200ff1077ac */ /* 0x000ea20008000c00 */
[----:B------:R-:W3:Y:S01]  /*2440*/  LDCU UR12, c[0x0][0xb20] ;  /* 0x00016400ff0c77ac */ /* 0x000ee20008000800 */
[----:B------:R-:W4:Y:S01]  /*2450*/  LDCU UR20, c[0x0][0xb0c] ;  /* 0x00016180ff1477ac */ /* 0x000f220008000800 */
[----:B------:R-:W1:Y:S01]  /*2460*/  LDCU.64 UR8, c[0x0][0xb28] ;  /* 0x00016500ff0877ac */ /* 0x000e620008000a00 */
[----:B------:R-:W-:Y:S02]  /*2470*/  UISETP.NE.AND UP3, UPT, UR40, 0x1, UPT ;  /* 0x000000012800788c */ /* 0x000fe4000bf65270 */
[----:B--2---:R-:W-:Y:S02]  /*2480*/  UIMAD.WIDE.U32 UR10, UR38, UR19, URZ ;  /* 0x00000013260a72a5 */ /* 0x004fe4000f8e00ff */
[----:B------:R-:W-:Y:S02]  /*2490*/  UIMAD.WIDE.U32 UR4, UR39, UR16, URZ ;  /* 0x00000010270472a5 */ /* 0x000fe4000f8e00ff */
[----:B------:R-:W-:-:S02]  /*24a0*/  UISETP.NE.AND UP0, UPT, UR18, 0x1, UPT ;  /* 0x000000011200788c */ /* 0x000fc4000bf05270 */
[----:B------:R-:W-:Y:S01]  /*24b0*/  UIMAD.WIDE.U32 UR22, UR31, UR19, URZ ;  /* 0x000000131f1672a5 */ /* 0x000fe2000f8e00ff */
[----:B------:R-:W-:Y:S02]  /*24c0*/  UMOV UR10, UR11 ;  /* 0x0000000b000a7c82 */ /* 0x000fe40008000000 */
[----:B------:R-:W-:Y:S01]  /*24d0*/  UMOV UR4, UR5 ;  /* 0x0000000500047c82 */ /* 0x000fe20008000000 */
[----:B---3--:R-:W-:Y:S02]  /*24e0*/  USHF.R.U32.HI UR10, URZ, UR12, UR10 ;  /* 0x0000000cff0a7299 */ /* 0x008fe4000801160a */
[----:B----4-:R-:W-:Y:S02]  /*24f0*/  UISETP.NE.AND UP2, UPT, UR20, 0x1, UPT ;  /* 0x000000011400788c */ /* 0x010fe4000bf45270 */
[----:B------:R-:W-:Y:S02]  /*2500*/  USHF.R.U32.HI UR4, URZ, UR17, UR4 ;  /* 0x00000011ff047299 */ /* 0x000fe40008011604 */
[----:B------:R-:W-:-:S02]  /*2510*/  USEL UR5, UR38, UR10, !UP0 ;  /* 0x0000000a26057287 */ /* 0x000fc4000c000000 */
[----:B------:R-:W-:Y:S02]  /*2520*/  USEL UR7, UR39, UR4, !UP2 ;  /* 0x0000000427077287 */ /* 0x000fe4000d000000 */
[----:B-1----:R-:W-:Y:S01]  /*2530*/  UIMAD.WIDE.U32 UR10, UR5, UR8, URZ ;  /* 0x00000008050a72a5 */ /* 0x002fe2000f8e00ff */
[----:B------:R-:W-:Y:S01]  /*2540*/  UMOV UR4, UR23 ;  /* 0x0000001700047c82 */ /* 0x000fe20008000000 */
[----:B------:R-:W-:Y:S02]  /*2550*/  UIMAD.WIDE.U32 UR14, UR37, UR16, URZ ;  /* 0x00000010250e72a5 */ /* 0x000fe4000f8e00ff */
[----:B------:R-:W-:-:S03]  /*2560*/  UIMAD.WIDE.U32 UR22, UR7, UR8, URZ ;  /* 0x00000008071672a5 */ /* 0x000fc6000f8e00ff */
[----:B------:R-:W-:Y:S01]  /*2570*/  UMOV UR10, UR11 ;  /* 0x0000000b000a7c82 */ /* 0x000fe20008000000 */
[----:B------:R-:W-:Y:S02]  /*2580*/  USHF.R.U32.HI UR4, URZ, UR12, UR4 ;  /* 0x0000000cff047299 */ /* 0x000fe40008011604 */
[----:B------:R-:W-:Y:S01]  /*2590*/  @UP3 USHF.R.U32.HI UR5, URZ, UR9, UR10 ;  /* 0x00000009ff053299 */ /* 0x000fe2000801160a */
[----:B------:R-:W-:Y:S01]  /*25a0*/  UMOV UR14, UR15 ;  /* 0x0000000f000e7c82 */ /* 0x000fe20008000000 */
[----:B------:R-:W-:Y:S01]  /*25b0*/  UMOV UR22, UR23 ;  /* 0x0000001700167c82 */ /* 0x000fe20008000000 */
[----:B------:R-:W-:Y:S02]  /*25c0*/  USHF.R.U32.HI UR17, URZ, UR17, UR14 ;  /* 0x00000011ff117299 */ /* 0x000fe4000801160e */
[----:B------:R-:W-:Y:S02]  /*25d0*/  USEL UR4, UR31, UR4, !UP0 ;  /* 0x000000041f047287 */ /* 0x000fe4000c000000 */
[----:B------:R-:W-:-:S02]  /*25e0*/  @UP3 USHF.R.U32.HI UR7, URZ, UR9, UR22 ;  /* 0x00000009ff073299 */ /* 0x000fc40008011616 */
[----:B------:R-:W-:Y:S02]  /*25f0*/  UIMAD UR10, UR40, UR5, URZ ;  /* 0x00000005280a72a4 */ /* 0x000fe4000f8e02ff */
[----:B------:R-:W-:Y:S02]  /*2600*/  USEL UR5, UR37, UR17, !UP2 ;  /* 0x0000001125057287 */ /* 0x000fe4000d000000 */
[----:B------:R-:W-:Y:S02]  /*2610*/  UIMAD UR12, UR40, UR7, URZ ;  /* 0x00000007280c72a4 */ /* 0x000fe4000f8e02ff */
[----:B------:R-:W-:Y:S02]  /*2620*/  UISETP.GE.AND UP0, UPT, UR4, UR10, UPT ;  /* 0x0000000a0400728c */ /* 0x000fe4000bf06270 */
[----:B------:R-:W-:Y:S02]  /*2630*/  UIMAD.WIDE.U32 UR10, UR4, UR8, URZ ;  /* 0x00000008040a72a5 */ /* 0x000fe4000f8e00ff */
[----:B------:R-:W-:-:S02]  /*2640*/  UISETP.GE.OR UP0, UPT, UR5, UR12, UP0 ;  /* 0x0000000c0500728c */ /* 0x000fc40008706670 */
[----:B------:R-:W-:Y:S02]  /*2650*/  UIMAD.WIDE.U32 UR14, UR5, UR8, URZ ;  /* 0x00000008050e72a5 */ /* 0x000fe4000f8e00ff */
[----:B------:R-:W-:Y:S01]  /*2660*/  UIADD3 UR12, UPT, UPT, -UR5, URZ, URZ ;  /* 0x000000ff050c7290 */ /* 0x000fe2000fffe1ff */
[----:B------:R-:W-:Y:S01]  /*2670*/  UMOV UR10, UR11 ;  /* 0x0000000b000a7c82 */ /* 0x000fe20008000000 */
[----:B------:R-:W-:Y:S02]  /*2680*/  UIADD3 UR11, UPT, UPT, -UR4, URZ, URZ ;  /* 0x000000ff040b7290 */ /* 0x000fe4000fffe1ff */
[----:B------:R-:W-:-:S03]  /*2690*/  USHF.R.U32.HI UR10, URZ, UR9, UR10 ;  /* 0x00000009ff0a7299 */ /* 0x000fc6000801160a */
[----:B------:R-:W-:Y:S01]  /*26a0*/  @!UP0 UMOV UR8, UR15 ;  /* 0x0000000f00088c82 */ /* 0x000fe20008000000 */
[----:B------:R-:W-:Y:S02]  /*26b0*/  UIMAD UR11, UR18, UR11, UR31 ;  /* 0x0000000b120b72a4 */ /* 0x000fe4000f8e021f */
[----:B------:R-:W-:Y:S02]  /*26c0*/  USEL UR10, UR4, UR10, !UP3 ;  /* 0x0000000a040a7287 */ /* 0x000fe4000d800000 */
[----:B------:R-:W-:Y:S02]  /*26d0*/  @!UP0 USHF.R.U32.HI UR8, URZ, UR9, UR8 ;  /* 0x00000009ff088299 */ /* 0x000fe40008011608 */
[----:B------:R-:W-:Y:S02]  /*26e0*/  UIADD3 UR9, UPT, UPT, -UR10, URZ, URZ ;  /* 0x000000ff0a097290 */ /* 0x000fe4000fffe1ff */
[----:B------:R-:W-:Y:S02]  /*26f0*/  @!UP0 USEL UR8, UR5, UR8, !UP3 ;  /* 0x0000000805088287 */ /* 0x000fe4000d800000 */
[----:B------:R-:W-:-:S02]  /*2700*/  UIMAD UR9, UR40, UR9, UR4 ;  /* 0x00000009280972a4 */ /* 0x000fc4000f8e0204 */
[----:B------:R-:W-:Y:S02]  /*2710*/  @!UP0 UIADD3 UR10, UPT, UPT, UR10, -UR8, URZ ;  /* 0x800000080a0a8290 */ /* 0x000fe4000fffe0ff */
[----:B------:R-:W-:Y:S02]  /*2720*/  @!UP0 UIMAD UR8, UR9, UR7, UR8 ;  /* 0x00000007090882a4 */ /* 0x000fe4000f8e0208 */
[----:B------:R-:W-:Y:S02]  /*2730*/  @!UP0 UIMAD UR4, UR40, UR10, UR5 ;  /* 0x0000000a280482a4 */ /* 0x000fe4000f8e0205 */
[----:B------:R-:W-:Y:S02]  /*2740*/  UIMAD UR7, UR20, UR12, UR37 ;  /* 0x0000000c140772a4 */ /* 0x000fe4000f8e0225 */
[----:B------:R-:W-:Y:S01]  /*2750*/  UIMAD UR31, UR4, UR18, UR11 ;  /* 0x00000012041f72a4 */ /* 0x000fe2000f8e020b */
[----:B------:R-:W-:Y:S02]  /*2760*/  @!UP0 UMOV UR5, UR8 ;  /* 0x0000000800058c82 */ /* 0x000fe40008000000 */
[----:B------:R-:W-:-:S12]  /*2770*/  UIMAD UR37, UR5, UR20, UR7 ;  /* 0x00000014052572a4 */ /* 0x000fd8000f8e0207 */
.L_x_40:
[----:B------:R-:W2:Y:S02]  /*2780*/  LDCU UR4, c[0x0][0xb30] ;  /* 0x00016600ff0477ac */ /* 0x000ea40008000800 */
[----:B--2---:R-:W-:-:S09]  /*2790*/  UISETP.NE.AND UP0, UPT, UR4, 0x1, UPT ;  /* 0x000000010400788c */ /* 0x004fd2000bf05270 */
[----:B------:R-:W-:Y:S05]  /*27a0*/  BRA.U UP0, `(.L_x_41) ;  /* 0x0000000100447547 */ /* 0x000fea000b800000 */
[----:B------:R-:W2:Y:S01]  /*27b0*/  LDCU.128 UR16, c[0x0][0xb10] ;  /* 0x00016200ff1077ac */ /* 0x000ea20008000c00 */
[----:B------:R-:W3:Y:S01]  /*27c0*/  LDCU UR10, c[0x0][0xb0c] ;  /* 0x00016180ff0a77ac */ /* 0x000ee20008000800 */
[----:B------:R-:W4:Y:S01]  /*27d0*/  LDCU UR7, c[0x0][0xb20] ;  /* 0x00016400ff0777ac */ /* 0x000f220008000800 */
[----:B--2---:R-:W-:Y:S02]  /*27e0*/  UIMAD.WIDE.U32 UR8, UR37, UR16, URZ ;  /* 0x00000010250872a5 */ /* 0x004fe4000f8e00ff */
[----:B------:R-:W-:Y:S02]  /*27f0*/  UIMAD.WIDE.U32 UR4, UR31, UR19, URZ ;  /* 0x000000131f0472a5 */ /* 0x000fe4000f8e00ff */
[----:B---3--:R-:W-:Y:S02]  /*2800*/  UISETP.NE.AND UP2, UPT, UR10, 0x1, UPT ;  /* 0x000000010a00788c */ /* 0x008fe4000bf45270 */
[----:B------:R-:W-:Y:S01]  /*2810*/  UISETP.NE.AND UP0, UPT, UR18, 0x1, UPT ;  /* 0x000000011200788c */ /* 0x000fe2000bf05270 */
[----:B------:R-:W-:-:S02]  /*2820*/  UMOV UR8, UR9 ;  /* 0x0000000900087c82 */ /* 0x000fc40008000000 */
[----:B------:R-:W-:Y:S01]  /*2830*/  UMOV UR4, UR5 ;  /* 0x0000000500047c82 */ /* 0x000fe20008000000 */
[----:B------:R-:W-:Y:S02]  /*2840*/  USHF.R.U32.HI UR17, URZ, UR17, UR8 ;  /* 0x00000011ff117299 */ /* 0x000fe40008011608 */
[----:B----4-:R-:W-:Y:S02]  /*2850*/  USHF.R.U32.HI UR4, URZ, UR7, UR4 ;  /* 0x00000007ff047299 */ /* 0x010fe40008011604 */
[----:B------:R-:W-:Y:S02]  /*2860*/  USEL UR5, UR37, UR17, !UP2 ;  /* 0x0000001125057287 */ /* 0x000fe4000d000000 */
[----:B------:R-:W-:-:S04]  /*2870*/  USEL UR4, UR31, UR4, !UP0 ;  /* 0x000000041f047287 */ /* 0x000fc8000c000000 */
[----:B------:R-:W-:Y:S02]  /*2880*/  UIADD3 UR7, UPT, UPT, UR5, -UR4, URZ ;  /* 0x8000000405077290 */ /* 0x000fe4000fffe0ff */
[----:B------:R-:W-:Y:S02]  /*2890*/  UIADD3 UR4, UPT, UPT, -UR5, UR4, URZ ;  /* 0x0000000405047290 */ /* 0x000fe4000fffe1ff */
[----:B------:R-:W-:Y:S02]  /*28a0*/  UIMAD UR31, UR7, UR18, UR31 ;  /* 0x00000012071f72a4 */ /* 0x000fe4000f8e021f */
[----:B------:R-:W-:-:S12]  /*28b0*/  UIMAD UR37, UR4, UR10, UR37 ;  /* 0x0000000a042572a4 */ /* 0x000fd8000f8e0225 */
.L_x_41:
[----:B------:R-:W-:Y:S01]  /*28c0*/  VIADD R11, R11, 0x1 ;  /* 0x000000010b0b7836 */ /* 0x000fe20000000000 */
[----:B------:R-:W-:Y:S02]  /*28d0*/  R2UR UR5, R87 ;  /* 0x00000000570572ca */ /* 0x000fe400000e0000 */
[----:B------:R-:W-:Y:S02]  /*28e0*/  R2UR UR4, R86 ;  /* 0x00000000560472ca */ /* 0x000fe400000e0000 */
[C---:B------:R-:W-:Y:S02]  /*28f0*/  ISETP.NE.AND P0, PT, R11.reuse, 0x2, PT ;  /* 0x000000020b00780c */ /* 0x040fe40003f05270 */
[----:B------:R-:W-:Y:S02]  /*2900*/  PLOP3.LUT P1, PT, PT, PT, PT, 0x80, 0x8 ;  /* 0x000000000008781c */ /* 0x000fe40003f2f070 */
[----:B------:R-:W-:Y:S02]  /*2910*/  SEL R3, RZ, 0x1, P0 ;  /* 0x00000001ff037807 */ /* 0x000fe40000000000 */
[----:B------:R-:W-:-:S02]  /*2920*/  SEL R11, R11, RZ, P0 ;  /* 0x000000ff0b0b7207 */ /* 0x000fc40000000000 */
[----:B------:R-:W-:Y:S01]  /*2930*/  LOP3.LUT R10, R10, R3, RZ, 0x3c, !PT ;  /* 0x000000030a0a7212 */ /* 0x000fe200078e3cff */
[----:B------:R-:W-:Y:S02]  /*2940*/  UIADD3 UR25, UPT, UPT, UR37, UR5, URZ ;  /* 0x0000000525197290 */ /* 0x000fe4000fffe0ff */
[----:B------:R-:W-:Y:S01]  /*2950*/  UIADD3 UR32, UPT, UPT, UR31, UR4, URZ ;  /* 0x000000041f207290 */ /* 0x000fe2000fffe0ff */
[----:B------:R-:W-:Y:S11]  /*2960*/  BRA.U UP1, `(.L_x_42) ;  /* 0xfffffff101387547 */ /* 0x000ff6000b83ffff */
[----:B------:R-:W-:Y:S01]  /*2970*/  UIADD3 UR13, UPT, UPT, UR13, 0x18, URZ ;  /* 0x000000180d0d7890 */ /* 0x000fe2000fffe0ff */
[----:B------:R-:W-:-:S03]  /*2980*/  SHF.L.U32 R3, R12, 0x1f, RZ ;  /* 0x0000001f0c037819 */ /* 0x000fc600000006ff */
[----:B------:R-:W-:-:S09]  /*2990*/  ULEA UR4, UR6, UR13, 0x3 ;  /* 0x0000000d06047291 */ /* 0x000fd2000f8e18ff */
[----:B------:R-:W2:Y:S02]  /*29a0*/  SYNCS.PHASECHK.TRANS64.TRYWAIT P0, [UR4], R3 ;  /* 0x00000003ff0075a7 */ /* 0x000ea40008001104 */
[----:B--2---:R-:W-:Y:S05]  /*29b0*/  @!P0 BRA `(.L_x_43) ;  /* 0x00000058008c8947 */ /* 0x004fea0003800000 */
.L_x_137:
[----:B------:R-:W-:-:S04]  /*29c0*/  UIADD3 UR4, UPT, UPT, UR6, 0x1, URZ ;  /* 0x0000000106047890 */ /* 0x000fc8000fffe0ff */
[----:B------:R-:W-:-:S04]  /*29d0*/  UISETP.NE.AND UP0, UPT, UR4, 0x3, UPT ;  /* 0x000000030400788c */ /* 0x000fc8000bf05270 */
[----:B------:R-:W-:Y:S02]  /*29e0*/  USEL UR6, URZ, 0x1, UP0 ;  /* 0x00000001ff067887 */ /* 0x000fe40008000000 */
[----:B------:R-:W-:-:S04]  /*29f0*/  USEL UR4, UR4, URZ, UP0 ;  /* 0x000000ff04047287 */ /* 0x000fc80008000000 */
[----:B------:R-:W-:Y:S01]  /*2a00*/  ULEA UR5, UR4, UR13, 0x3 ;  /* 0x0000000d04057291 */ /* 0x000fe2000f8e18ff */
[----:B------:R-:W-:-:S04]  /*2a10*/  LOP3.LUT R12, R12, UR6, RZ, 0x3c, !PT ;  /* 0x000000060c0c7c12 */ /* 0x000fc8000f8e3cff */
[----:B-1----:R-:W-:-:S04]  /*2a20*/  SHF.L.U32 R3, R12, 0x1f, RZ ;  /* 0x0000001f0c037819 */ /* 0x002fc800000006ff */
[----:B------:R-:W1:Y:S02]  /*2a30*/  SYNCS.PHASECHK.TRANS64.TRYWAIT P0, [UR5], R3 ;  /* 0x00000003ff0075a7 */ /* 0x000e640008001105 */
[----:B-1----:R-:W-:Y:S05]  /*2a40*/  @!P0 BRA `(.L_x_44) ;  /* 0x0000005800808947 */ /* 0x002fea0003800000 */
.L_x_139:
[----:B------:R-:W-:-:S04]  /*2a50*/  UIADD3 UR4, UPT, UPT, UR4, 0x1, URZ ;  /* 0x0000000104047890 */ /* 0x000fc8000fffe0ff */
[----:B------:R-:W-:-:S04]  /*2a60*/  UISETP.NE.AND UP0, UPT, UR4, 0x3, UPT ;  /* 0x000000030400788c */ /* 0x000fc8000bf05270 */
[----:B------:R-:W-:Y:S02]  /*2a70*/  USEL UR5, URZ, 0x1, UP0 ;  /* 0x00000001ff057887 */ /* 0x000fe40008000000 */
[----:B------:R-:W-:-:S04]  /*2a80*/  USEL UR4, UR4, URZ, UP0 ;  /* 0x000000ff04047287 */ /* 0x000fc80008000000 */
[----:B------:R-:W-:Y:S01]  /*2a90*/  ULEA UR4, UR4, UR13, 0x3 ;  /* 0x0000000d04047291 */ /* 0x000fe2000f8e18ff */
[----:B-1----:R-:W-:-:S04]  /*2aa0*/  LOP3.LUT R3, R12, UR5, RZ, 0x3c, !PT ;  /* 0x000000050c037c12 */ /* 0x002fc8000f8e3cff */
[----:B------:R-:W-:Y:S01]  /*2ab0*/  SHF.L.U32 R3, R3, 0x1f, RZ ;  /* 0x0000001f03037819 */ /* 0x000fe200000006ff */
[----:B------:R-:W-:-:S07]  /*2ac0*/  IMAD.U32 R0, RZ, RZ, UR4 ;  /* 0x00000004ff007e24 */ /* 0x000fce000f8e00ff */
.L_x_45:
[----:B-1----:R1:W2:Y:S02]  /*2ad0*/  SYNCS.PHASECHK.TRANS64.TRYWAIT P0, [R0+URZ], R3 ;  /* 0x00000003000075a7 */ /* 0x0022a400080011ff */
[----:B--2---:R-:W-:Y:S05]  /*2ae0*/  @!P0 NANOSLEEP.SYNCS 0x989680 ;  /* 0x009896800000895d */ /* 0x004fea0003900000 */
[----:B------:R-:W2:Y:S02]  /*2af0*/  @!P0 SYNCS.PHASECHK.TRANS64 P0, [R0+URZ], R3 ;  /* 0x00000003000085a7 */ /* 0x000ea400080010ff */
[----:B--2---:R-:W-:Y:S05]  /*2b00*/  @P0 EXIT ;  /* 0x000000000000094d */ /* 0x004fea0003800000 */
[----:B------:R-:W-:Y:S05]  /*2b10*/  BRA `(.L_x_45) ;  /* 0xfffffffc00ec7947 */ /* 0x000fea000383ffff */
.L_x_22:
[----:B------:R-:W1:Y:S02]  /*2b20*/  S2UR UR4, SR_CgaCtaId ;  /* 0x00000000000479c3 */ /* 0x000e640000008800 */
[----:B-1----:R-:W-:-:S04]  /*2b30*/  UISETP.NE.AND UP0, UPT, UR4, URZ, UPT ;  /* 0x000000ff0400728c */ /* 0x002fc8000bf05270 */
[----:B------:R-:W-:-:S09]  /*2b40*/  UISETP.NE.OR UP0, UPT, UR13, 0x1, UP0 ;  /* 0x000000010d00788c */ /* 0x000fd20008705670 */
[----:B------:R-:W-:Y:S05]  /*2b50*/  BRA.U UP0, `(.L_x_46) ;  /* 0x00000005004c7547 */ /* 0x000fea000b800000 */
[----:B------:R-:W1:Y:S01]  /*2b60*/  S2UR UR5, SR_CgaCtaId ;  /* 0x00000000000579c3 */ /* 0x000e620000008800 */
[----:B------:R-:W-:Y:S01]  /*2b70*/  UMOV UR4, 0x400 ;  /* 0x0000040000047882 */ /* 0x000fe20000000000 */
[----:B------:R-:W-:Y:S01]  /*2b80*/  ISETP.GE.U32.AND P2, PT, R3, 0x4, PT ;  /* 0x000000040300780c */ /* 0x000fe20003f46070 */
[----:B------:R-:W-:Y:S01]  /*2b90*/  IMAD.MOV.U32 R12, RZ, RZ, 0x1 ;  /* 0x00000001ff0c7424 */ /* 0x000fe200078e00ff */
[----:B------:R-:W-:Y:S02]  /*2ba0*/  CS2R R10, SRZ ;  /* 0x00000000000a7805 */ /* 0x000fe4000001ff00 */
[----:B------:R-:W-:Y:S01]  /*2bb0*/  CS2R R8, SRZ ;  /* 0x0000000000087805 */ /* 0x000fe2000001ff00 */
[----:B-1----:R-:W-:-:S03]  /*2bc0*/  ULEA UR6, UR5, UR4, 0x18 ;  /* 0x0000000405067291 */ /* 0x002fc6000f8ec0ff */
[----:B------:R-:W-:-:S09]  /*2bd0*/  UMOV UR5, URZ ;  /* 0x000000ff00057c82 */ /* 0x000fd20008000000 */
.L_x_50:
[----:B------:R-:W-:Y:S02]  /*2be0*/  LEA R0, R8, UR6, 0x3 ;  /* 0x0000000608007c11 */ /* 0x000fe4000f8e18ff */
[----:B------:R-:W-:-:S03]  /*2bf0*/  SHF.L.U32 R5, R9, 0x1f, RZ ;  /* 0x0000001f09057819 */ /* 0x000fc600000006ff */
[----:B------:R-:W-:Y:S01]  /*2c00*/  VIADD R4, R0, 0xe0 ;  /* 0x000000e000047836 */ /* 0x000fe20000000000 */
[----:B------:R-:W1:Y:S02]  /*2c10*/  SYNCS.PHASECHK.TRANS64.TRYWAIT P0, [R0+URZ+0xd0], R5 ;  /* 0x0000d005000075a7 */ /* 0x000e6400080011ff */
[----:B-1----:R-:W-:Y:S05]  /*2c20*/  @!P0 BRA `(.L_x_47) ;  /* 0x0000005800208947 */ /* 0x002fea0003800000 */
.L_x_140:
[----:B------:R-:W-:Y:S01]  /*2c30*/  ULEA UR4, UR5, UR6, 0x3 ;  /* 0x0000000605047291 */ /* 0x000fe2000f8e18ff */
[----:B------:R-:W-:Y:S01]  /*2c40*/  PRMT R4, RZ, 0x654, R4 ;  /* 0x00000654ff047816 */ /* 0x000fe20000000004 */
[----:B-1----:R-:W-:Y:S01]  /*2c50*/  @!P2 IMAD.MOV.U32 R5, RZ, RZ, 0x10 ;  /* 0x00000010ff05a424 */ /* 0x002fe200078e00ff */
[----:B------:R-:W-:Y:S01]  /*2c60*/  SHF.L.U32 R7, R12, 0x1f, RZ ;  /* 0x0000001f0c077819 */ /* 0x000fe200000006ff */
[----:B------:R-:W-:Y:S01]  /*2c70*/  UIADD3 UR7, UPT, UPT, UR4, 0x70, URZ ;  /* 0x0000007004077890 */ /* 0x000fe2000fffe0ff */
[----:B------:R1:W-:Y:S05]  /*2c80*/  SYNCS.ARRIVE.TRANS64.RED.A1T0 RZ, [R4+URZ], RZ ;  /* 0x000000ff04ff79a7 */ /* 0x0003ea00081004ff */
[----:B------:R-:W-:Y:S01]  /*2c90*/  IMAD.U32 R0, RZ, RZ, UR7 ;  /* 0x00000007ff007e24 */ /* 0x000fe2000f8e00ff */
[----:B------:R-:W2:Y:S04]  /*2ca0*/  SYNCS.PHASECHK.TRANS64.TRYWAIT P0, [UR4+0x80], R7 ;  /* 0x00008007ff0075a7 */ /* 0x000ea80008001104 */
[----:B------:R-:W-:Y:S01]  /*2cb0*/  PRMT R13, R3, 0x654, R0 ;  /* 0x00000654030d7816 */ /* 0x000fe20000000000 */
[----:B-12---:R-:W-:Y:S06]  /*2cc0*/  @!P0 BRA `(.L_x_48) ;  /* 0x00000058000c8947 */ /* 0x006fec0003800000 */
.L_x_142:
[----:B------:R-:W-:Y:S01]  /*2cd0*/  ULEA UR8, UR5, UR6, 0x4 ;  /* 0x0000000605087291 */ /* 0x000fe2000f8e20ff */
[----:B------:R-:W-:Y:S01]  /*2ce0*/  SEL R2, R13, R2, !P2 ;  /* 0x000000020d027207 */ /* 0x000fe20005000000 */
[----:B------:R-:W-:Y:S01]  /*2cf0*/  UIADD3 UR9, UPT, UPT, UR4, 0x70, URZ ;  /* 0x0000007004097890 */ /* 0x000fe2000fffe0ff */
[----:B-1----:R-:W-:Y:S01]  /*2d00*/  LEA R0, R11, UR6, 0x3 ;  /* 0x000000060b007c11 */ /* 0x002fe2000f8e18ff */
[----:B------:R-:W-:Y:S01]  /*2d10*/  UIADD3 UR8, UPT, UPT, UR8, 0x100, URZ ;  /* 0x0000010008087890 */ /* 0x000fe2000fffe0ff */
[----:B------:R1:W-:Y:S01]  /*2d20*/  @!P2 SYNCS.ARRIVE.TRANS64.RED RZ, [R2+URZ], R5 ;  /* 0x0000000502ffa9a7 */ /* 0x0003e200080004ff */
[----:B------:R-:W-:Y:S01]  /*2d30*/  UIADD3 UR4, UPT, UPT, UR5, 0x1, URZ ;  /* 0x0000000105047890 */ /* 0x000fe2000fffe0ff */
[----:B------:R-:W-:-:S03]  /*2d40*/  VIADD R8, R8, 0x1 ;  /* 0x0000000108087836 */ /* 0x000fc60000000000 */
[----:B------:R-:W-:Y:S02]  /*2d50*/  UISETP.NE.AND UP0, UPT, UR4, 0x2, UPT ;  /* 0x000000020400788c */ /* 0x000fe4000bf05270 */
[----:B------:R-:W-:Y:S01]  /*2d60*/  ISETP.NE.AND P0, PT, R8, 0x2, PT ;  /* 0x000000020800780c */ /* 0x000fe20003f05270 */
[----:B------:R-:W-:Y:S06]  /*2d70*/  UGETNEXTWORKID.BROADCAST [UR8], [UR9] ;  /* 0x00000000080073ca */ /* 0x000fec0008000100 */
[----:B------:R-:W-:Y:S02]  /*2d80*/  USEL UR7, URZ, 0x1, UP0 ;  /* 0x00000001ff077887 */ /* 0x000fe40008000000 */
[----:B------:R-:W-:-:S04]  /*2d90*/  USEL UR5, UR4, URZ, UP0 ;  /* 0x000000ff04057287 */ /* 0x000fc80008000000 */
[----:B------:R-:W-:Y:S02]  /*2da0*/  LOP3.LUT R12, R12, UR7, RZ, 0x3c, !PT ;  /* 0x000000070c0c7c12 */ /* 0x000fe4000f8e3cff */
[----:B-1----:R-:W-:-:S04]  /*2db0*/  SHF.L.U32 R5, R10, 0x1f, RZ ;  /* 0x0000001f0a057819 */ /* 0x002fc800000006ff */
[----:B------:R-:W1:Y:S02]  /*2dc0*/  SYNCS.PHASECHK.TRANS64.TRYWAIT P1, [R0+URZ+0x70], R5 ;  /* 0x00007005000075a7 */ /* 0x000e6400080211ff */
[----:B-1----:R-:W-:Y:S05]  /*2dd0*/  @!P1 BRA `(.L_x_49) ;  /* 0x0000005400e09947 */ /* 0x002fea0003800000 */
.L_x_143:
[C---:B------:R-:W-:Y:S01]  /*2de0*/  LEA R4, R11.reuse, UR6, 0x4 ;  /* 0x000000060b047c11 */ /* 0x040fe2000f8e20ff */
[----:B-1----:R-:W-:Y:S01]  /*2df0*/  VIADD R0, R0, 0x80 ;  /* 0x0000008000007836 */ /* 0x002fe20000000000 */
[----:B------:R-:W-:Y:S01]  /*2e00*/  SEL R8, R8, RZ, P0 ;  /* 0x000000ff08087207 */ /* 0x000fe20000000000 */
[----:B------:R-:W-:-:S03]  /*2e10*/  VIADD R11, R11, 0x1 ;  /* 0x000000010b0b7836 */ /* 0x000fc60000000000 */
[----:B------:R-:W1:Y:S01]  /*2e20*/  LDS.128 R4, [R4+0x100] ;  /* 0x0001000004047984 */ /* 0x000e620000000c00 */
[----:B------:R-:W-:Y:S02]  /*2e30*/  PRMT R0, RZ, 0x654, R0 ;  /* 0x00000654ff007816 */ /* 0x000fe40000000000 */
[C---:B------:R-:W-:Y:S01]  /*2e40*/  ISETP.NE.AND P1, PT, R11.reuse, 0x2, PT ;  /* 0x000000020b00780c */ /* 0x040fe20003f25270 */
[----:B------:R-:W-:Y:S01]  /*2e50*/  @!PT LDS RZ, [RZ] ;  /* 0x00000000fffff984 */ /* 0x000fe20000000800 */
[----:B------:R-:W-:Y:S01]  /*2e60*/  @!PT LDS RZ, [RZ] ;  /* 0x00000000fffff984 */ /* 0x000fe20000000800 */
[----:B------:R-:W-:Y:S01]  /*2e70*/  @!PT LDS RZ, [RZ] ;  /* 0x00000000fffff984 */ /* 0x000fe20000000800 */
[----:B------:R-:W-:Y:S01]  /*2e80*/  @!PT LDS RZ, [RZ] ;  /* 0x00000000fffff984 */ /* 0x000fe20000000800 */
[----:B------:R2:W-:Y:S06]  /*2e90*/  MEMBAR.ALL.CTA ;  /* 0x0000000000007992 */ /* 0x0005ec0000008000 */
[----:B--2---:R-:W2:Y:S01]  /*2ea0*/  FENCE.VIEW.ASYNC.S ;  /* 0x00000000000073c6 */ /* 0x004ea20000000000 */
[----:B------:R-:W-:Y:S01]  /*2eb0*/  SEL R11, R11, RZ, P1 ;  /* 0x000000ff0b0b7207 */ /* 0x000fe20000800000 */
[----:B--2---:R2:W-:Y:S01]  /*2ec0*/  SYNCS.ARRIVE.TRANS64.RED.A1T0 RZ, [R0+URZ], RZ ;  /* 0x000000ff00ff79a7 */ /* 0x0045e200081004ff */
[----:B-1----:R-:W-:-:S02]  /*2ed0*/  LOP3.LUT P3, RZ, R6, 0x1, RZ, 0xc0, !PT ;  /* 0x0000000106ff7812 */ /* 0x002fc4000786c0ff */
[----:B------:R-:W-:-:S04]  /*2ee0*/  SEL R5, RZ, 0x1, P1 ;  /* 0x00000001ff057807 */ /* 0x000fc80000800000 */
[----:B------:R-:W-:Y:S02]  /*2ef0*/  LOP3.LUT R10, R10, R5, RZ, 0x3c, !PT ;  /* 0x000000050a0a7212 */ /* 0x000fe400078e3cff */
[----:B--2---:R-:W-:-:S04]  /*2f00*/  SEL R0, RZ, 0x1, P0 ;  /* 0x00000001ff007807 */ /* 0x004fc80000000000 */
[----:B------:R-:W-:Y:S01]  /*2f10*/  LOP3.LUT R9, R9, R0, RZ, 0x3c, !PT ;  /* 0x0000000009097212 */ /* 0x000fe200078e3cff */
[----:B------:R-:W-:Y:S06]  /*2f20*/  @P3 BRA `(.L_x_50) ;  /* 0xfffffffc002c3947 */ /* 0x000fec000383ffff */
[----:B------:R-:W-:Y:S01]  /*2f30*/  ULEA UR4, UR5, UR6, 0x3 ;  /* 0x0000000605047291 */ /* 0x000fe2000f8e18ff */
[----:B------:R-:W-:-:S08]  /*2f40*/  SHF.L.U32 R3, R12, 0x1f, RZ ;  /* 0x0000001f0c037819 */ /* 0x000fd000000006ff */
[----:B------:R-:W1:Y:S02]  /*2f50*/  SYNCS.PHASECHK.TRANS64 P0, [UR4+0x80], R3 ;  /* 0x00008003ff0075a7 */ /* 0x000e640008001004 */
[----:B-1----:R-:W-:Y:S05]  /*2f60*/  @P0 BRA `(.L_x_51) ;  /* 0x0000000000080947 */ /* 0x002fea0003800000 */
[----:B------:R-:W1:Y:S02]  /*2f70*/  SYNCS.PHASECHK.TRANS64.TRYWAIT P0, [UR4+0x80], R3 ;  /* 0x00008003ff0075a7 */ /* 0x000e640008001104 */
[----:B-1----:R-:W-:Y:S05]  /*2f80*/  @!P0 BRA `(.L_x_52) ;  /* 0x0000005400888947 */ /* 0x002fea0003800000 */
.L_x_51:
[----:B------:R-:W-:-:S04]  /*2f90*/  UIADD3 UR7, UPT, UPT, UR5, 0x1, URZ ;  /* 0x0000000105077890 */ /* 0x000fc8000fffe0ff */
[----:B------:R-:W-:-:S04]  /*2fa0*/  UISETP.NE.AND UP0, UPT, UR7, 0x2, UPT ;  /* 0x000000020700788c */ /* 0x000fc8000bf05270 */
[----:B------:R-:W-:Y:S02]  /*2fb0*/  USEL UR8, URZ, 0x1, UP0 ;  /* 0x00000001ff087887 */ /* 0x000fe40008000000 */
[----:B------:R-:W-:-:S04]  /*2fc0*/  USEL UR7, UR7, URZ, UP0 ;  /* 0x000000ff07077287 */ /* 0x000fc80008000000 */
[----:B------:R-:W-:Y:S01]  /*2fd0*/  ULEA UR7, UR7, UR6, 0x3 ;  /* 0x0000000607077291 */ /* 0x000fe2000f8e18ff */
[----:B-1----:R-:W-:-:S04]  /*2fe0*/  LOP3.LUT R3, R12, UR8, RZ, 0x3c, !PT ;  /* 0x000000080c037c12 */ /* 0x002fc8000f8e3cff */
[----:B------:R-:W-:-:S04]  /*2ff0*/  SHF.L.U32 R0, R3, 0x1f, RZ ;  /* 0x0000001f03007819 */ /* 0x000fc800000006ff */
[----:B------:R-:W1:Y:S02]  /*3000*/  SYNCS.PHASECHK.TRANS64 P0, [UR7+0x80], R0 ;  /* 0x00008000ff0075a7 */ /* 0x000e640008001007 */
[----:B-1----:R-:W-:Y:S05]  /*3010*/  @P0 EXIT ;  /* 0x000000000000094d */ /* 0x002fea0003800000 */
[----:B------:R-:W-:Y:S02]  /*3020*/  SHF.L.U32 R3, R3, 0x1f, RZ ;  /* 0x0000001f03037819 */ /* 0x000fe400000006ff */
[----:B------:R-:W-:-:S07]  /*3030*/  MOV R0, UR7 ;  /* 0x0000000700007c02 */ /* 0x000fce0008000f00 */
.L_x_53:
[----:B-1----:R1:W2:Y:S02]  /*3040*/  SYNCS.PHASECHK.TRANS64.TRYWAIT P0, [R0+URZ+0x80], R3 ;  /* 0x00008003000075a7 */ /* 0x0022a400080011ff */
[----:B--2---:R-:W-:Y:S05]  /*3050*/  @!P0 NANOSLEEP.SYNCS 0x989680 ;  /* 0x009896800000895d */ /* 0x004fea0003900000 */
[----:B------:R-:W2:Y:S02]  /*3060*/  @!P0 SYNCS.PHASECHK.TRANS64 P0, [R0+URZ+0x80], R3 ;  /* 0x00008003000085a7 */ /* 0x000ea400080010ff */
[----:B--2---:R-:W-:Y:S05]  /*3070*/  @P0 EXIT ;  /* 0x000000000000094d */ /* 0x004fea0003800000 */
[----:B------:R-:W-:Y:S05]  /*3080*/  BRA `(.L_x_53) ;  /* 0xfffffffc00ec7947 */ /* 0x000fea000383ffff */
.L_x_46:
[----:B------:R-:W-:Y:S05]  /*3090*/  BRA.U UP4, `(.L_x_54) ;  /* 0x0000001104dc7547 */ /* 0x000fea000b800000 */
[----:B------:R-:W1:Y:S01]  /*30a0*/  S2UR UR7, SR_CgaCtaId ;  /* 0x00000000000779c3 */ /* 0x000e620000008800 */
[----:B------:R-:W-:Y:S01]  /*30b0*/  UMOV UR4, 0x40 ;  /* 0x0000004000047882 */ /* 0x000fe20000000000 */
[----:B------:R-:W-:Y:S01]  /*30c0*/  NOP ;  /* 0x0000000000007918 */ /* 0x000fe20000000000 */
[----:B------:R-:W-:Y:S01]  /*30d0*/  UMOV UR6, 0x400 ;  /* 0x0000040000067882 */ /* 0x000fe20000000000 */
[----:B-1----:R-:W-:Y:S02]  /*30e0*/  ULEA UR5, UR7, UR4, 0x18 ;  /* 0x0000000407057291 */ /* 0x002fe4000f8ec0ff */
[----:B------:R-:W-:-:S07]  /*30f0*/  ULEA UR6, UR7, UR6, 0x18 ;  /* 0x0000000607067291 */ /* 0x000fce000f8ec0ff */
[----:B------:R-:W1:Y:S02]  /*3100*/  LDS.U8 R3, [UR5+0x1c] ;  /* 0x00001c05ff037984 */ /* 0x000e640008000000 */
[----:B-1----:R-:W-:-:S13]  /*3110*/  ISETP.NE.AND P0, PT, R3, RZ, PT ;  /* 0x000000ff0300720c */ /* 0x002fda0003f05270 */
[----:B------:R-:W-:Y:S05]  /*3120*/  @P0 BRA `(.L_x_55) ;  /* 0x0000000400080947 */ /* 0x000fea0003800000 */
[----:B------:R-:W-:Y:S02]  /*3130*/  UISETP.NE.U32.AND UP1, UPT, UR46, 0x1, UPT ;  /* 0x000000012e00788c */ /* 0x000fe4000bf25070 */
[----:B------:R-:W-:-:S07]  /*3140*/  UIADD3 UR7, UPT, UPT, UR5, 0x8, URZ ;  /* 0x0000000805077890 */ /* 0x000fce000fffe0ff */
[----:B------:R-:W-:Y:S05]  /*3150*/  BRA.U !UP1, `(.L_x_56) ;  /* 0x00000001099c7547 */ /* 0x000fea000b800000 */
[----:B------:R-:W-:Y:S01]  /*3160*/  ELECT P0, URZ, PT ;  /* 0x0000000000ff782f */ /* 0x000fe20003800000 */
[----:B------:R-:W-:-:S12]  /*3170*/  BSSY B0, `(.L_x_56) ;  /* 0x0000025000007945 */ /* 0x000fd80003800000 */
[----:B------:R-:W-:Y:S05]  /*3180*/  @!P0 BRA `(.L_x_57) ;  /* 0x00000000008c8947 */ /* 0x000fea0003800000 */
[----:B------:R-:W-:-:S05]  /*3190*/  UMOV UR4, 0x10 ;  /* 0x0000001000047882 */ /* 0x000fca0000000000 */
[----:B------:R-:W-:Y:S04]  /*31a0*/  DEPBAR.LE SB1, 0x36 ;  /* 0x00009d800000791a */ /* 0x000fe80000000000 */
[----:B------:R-:W1:Y:S02]  /*31b0*/  UTCATOMSWS.2CTA.FIND_AND_SET.ALIGN UP0, UR4, UR4 ;  /* 0x00000004000475e3 */ /* 0x000e640008200800 */
[----:B-1----:R-:W-:Y:S01]  /*31c0*/  MOV R10, UR4 ;  /* 0x00000004000a7c02 */ /* 0x002fe20008000f00 */
[----:B------:R-:W-:Y:S06]  /*31d0*/  BRA.U UP0, `(.L_x_58) ;  /* 0x0000000100187547 */ /* 0x000fec000b800000 */
.L_x_59:
[----:B------:R-:W-:Y:S05]  /*31e0*/  NANOSLEEP 0x64 ;  /* 0x000000640000795d */ /* 0x000fea0003800000 */
[----:B------:R-:W-:-:S05]  /*31f0*/  UMOV UR4, 0x10 ;  /* 0x0000001000047882 */ /* 0x000fca0000000000 */
[----:B------:R-:W-:Y:S04]  /*3200*/  DEPBAR.LE SB1, 0x36 ;  /* 0x00009d800000791a */ /* 0x000fe80000000000 */
[----:B------:R-:W1:Y:S02]  /*3210*/  UTCATOMSWS.2CTA.FIND_AND_SET.ALIGN UP0, UR4, UR4 ;  /* 0x00000004000475e3 */ /* 0x000e640008200800 */
[----:B-1----:R-:W-:Y:S01]  /*3220*/  MOV R10, UR4 ;  /* 0x00000004000a7c02 */ /* 0x002fe20008000f00 */
[----:B------:R-:W-:Y:S05]  /*3230*/  BRA.U !UP0, `(.L_x_59) ;  /* 0xfffffffd08e87547 */ /* 0x000fea000b83ffff */
.L_x_58:
[----:B------:R-:W1:Y:S01]  /*3240*/  LDS R6, [UR5+0x10] ;  /* 0x00001005ff067984 */ /* 0x000e620008000800 */
[----:B------:R-:W-:Y:S01]  /*3250*/  IMAD.U32 R3, RZ, RZ, UR6 ;  /* 0x00000006ff037e24 */ /* 0x000fe2000f8e00ff */
[----:B------:R-:W-:-:S03]  /*3260*/  MOV R4, UR45 ;  /* 0x0000002d00047c02 */ /* 0x000fc60008000f00 */
[----:B------:R-:W-:Y:S01]  /*3270*/  VIADD R3, R3, 0x120 ;  /* 0x0000012003037836 */ /* 0x000fe20000000000 */
[----:B-1----:R-:W-:-:S04]  /*3280*/  SHF.L.U32 R6, R6, 0x1f, RZ ;  /* 0x0000001f06067819 */ /* 0x002fc800000006ff */
[----:B------:R-:W1:Y:S02]  /*3290*/  SYNCS.PHASECHK.TRANS64.TRYWAIT P0, [UR5+0x8], R6 ;  /* 0x00000806ff0075a7 */ /* 0x000e640008001105 */
[----:B-1----:R-:W-:Y:S05]  /*32a0*/  @P0 BRA `(.L_x_60) ;  /* 0x0000000000080947 */ /* 0x002fea0003800000 */
[----:B------:R-:W1:Y:S02]  /*32b0*/  SYNCS.PHASECHK.TRANS64.TRYWAIT P0, [UR5+0x8], R6 ;  /* 0x00000806ff0075a7 */ /* 0x000e640008001105 */
[----:B-1----:R-:W-:Y:S05]  /*32c0*/  @!P0 BRA `(.L_x_61) ;  /* 0x0000005000d08947 */ /* 0x002fea0003800000 */
.L_x_60:
[----:B------:R-:W-:Y:S01]  /*32d0*/  PRMT R4, R4, 0x654, R3 ;  /* 0x0000065404047816 */ /* 0x000fe20000000003 */
[----:B------:R-:W-:Y:S01]  /*32e0*/  HFMA2 R3, -RZ, RZ, 0, 5.9604644775390625e-08 ;  /* 0x00000001ff037431 */ /* 0x000fe200000001ff */
[----:B------:R-:W-:Y:S01]  /*32f0*/  UPRMT UR4, UR45, 0x654, UR7 ;  /* 0x000006542d047896 */ /* 0x000fe20008000007 */
[----:B------:R-:W-:Y:S02]  /*3300*/  IMAD.MOV.U32 R7, RZ, RZ, 0xffff ;  /* 0x0000ffffff077424 */ /* 0x000fe400078e00ff */
[----:B-1----:R-:W-:Y:S02]  /*3310*/  IMAD.MOV.U32 R6, RZ, RZ, 0x4 ;  /* 0x00000004ff067424 */ /* 0x002fe400078e00ff */
[----:B------:R-:W-:Y:S01]  /*3320*/  IMAD.SHL.U32 R9, R10, 0x20, RZ ;  /* 0x000000200a097824 */ /* 0x000fe200078e00ff */
[----:B------:R-:W-:Y:S02]  /*3330*/  MOV R5, UR4 ;  /* 0x0000000400057c02 */ /* 0x000fe40008000f00 */
[-C--:B------:R-:W-:Y:S01]  /*3340*/  SHF.L.U32 R8, R7, R10.reuse, RZ ;  /* 0x0000000a07087219 */ /* 0x080fe200000006ff */
[----:B------:R1:W-:Y:S01]  /*3350*/  SYNCS.ARRIVE.TRANS64.RED RZ, [UR4], R6 ;  /* 0x00000006ffff79a7 */ /* 0x0003e20008000404 */
[----:B------:R-:W-:Y:S01]  /*3360*/  SHF.L.U32 R7, R3, R10, RZ ;  /* 0x0000000a03077219 */ /* 0x000fe200000006ff */
[----:B------:R1:W-:Y:S04]  /*3370*/  STS [UR6+0x120], R9 ;  /* 0x00012009ff007988 */ /* 0x0003e80008000806 */
[----:B------:R1:W-:Y:S04]  /*3380*/  STAS [R4.64], R10 ;  /* 0x0000000a04007dbd */ /* 0x0003e8000c0008ff */
[----:B------:R1:W-:Y:S04]  /*3390*/  ATOMS.OR RZ, [UR5+0x14], R8 ;  /* 0x00001408ffff798c */ /* 0x0003e8000b000005 */
[----:B------:R1:W-:Y:S04]  /*33a0*/  ATOMS.OR RZ, [UR5+0x18], R7 ;  /* 0x00001807ffff798c */ /* 0x0003e8000b000005 */
[----:B------:R1:W-:Y:S02]  /*33b0*/  ATOMS.XOR RZ, [UR5+0x10], R3 ;  /* 0x00001003ffff798c */ /* 0x0003e4000b800005 */
.L_x_57:
[----:B------:R-:W-:Y:S05]  /*33c0*/  BSYNC B0 ;  /* 0x0000000000007941 */ /* 0x000fea0003800000 */
.L_x_56:
[----:B------:R-:W-:Y:S05]  /*33d0*/  BRA.U UP1, `(.L_x_62) ;  /* 0x00000001016c7547 */ /* 0x000fea000b800000 */
[----:B------:R-:W-:-:S03]  /*33e0*/  UMOV UR4, 0xffffffff ;  /* 0xffffffff00047882 */ /* 0x000fc60000000000 */
[----:B------:R-:W-:Y:S05]  /*33f0*/  BRA.DIV UR4, `(.L_x_63) ;  /* 0x00000052049c7947 */ /* 0x000fea000b800000 */
[----:B------:R-:W-:-:S13]  /*3400*/  ELECT P0, URZ, PT ;  /* 0x0000000000ff782f */ /* 0x000fda0003800000 */
.L_x_147:
[----:B------:R-:W-:Y:S05]  /*3410*/  @!P0 BRA `(.L_x_62) ;  /* 0x00000000005c8947 */ /* 0x000fea0003800000 */
[----:B-1----:R-:W1:Y:S02]  /*3420*/  LDS R4, [UR5+0x10] ;  /* 0x00001005ff047984 */ /* 0x002e640008000800 */
[----:B-1----:R-:W-:-:S04]  /*3430*/  SHF.L.U32 R4, R4, 0x1f, RZ ;  /* 0x0000001f04047819 */ /* 0x002fc800000006ff */
[----:B------:R-:W1:Y:S02]  /*3440*/  SYNCS.PHASECHK.TRANS64.TRYWAIT P0, [UR5+0x8], R4 ;  /* 0x00000804ff0075a7 */ /* 0x000e640008001105 */
[----:B-1----:R-:W-:Y:S05]  /*3450*/  @P0 BRA `(.L_x_64) ;  /* 0x0000000000080947 */ /* 0x002fea0003800000 */
[----:B------:R-:W1:Y:S02]  /*3460*/  SYNCS.PHASECHK.TRANS64.TRYWAIT P0, [UR5+0x8], R4 ;  /* 0x00000804ff0075a7 */ /* 0x000e640008001105 */
[----:B-1----:R-:W-:Y:S05]  /*3470*/  @!P0 BRA `(.L_x_65) ;  /* 0x0000005000a08947 */ /* 0x002fea0003800000 */
.L_x_64:
[----:B------:R-:W2:Y:S01]  /*3480*/  LDS R6, [UR6+0x120] ;  /* 0x00012006ff067984 */ /* 0x000ea20008000800 */
[----:B-1----:R-:W-:Y:S02]  /*3490*/  HFMA2 R3, -RZ, RZ, 0, 5.9604644775390625e-08 ;  /* 0x00000001ff037431 */ /* 0x002fe400000001ff */
[----:B------:R-:W-:Y:S01]  /*34a0*/  IMAD.MOV.U32 R4, RZ, RZ, 0xffff ;  /* 0x0000ffffff047424 */ /* 0x000fe200078e00ff */
[----:B------:R-:W-:Y:S01]  /*34b0*/  UPRMT UR4, UR45, 0x654, UR7 ;  /* 0x000006542d047896 */ /* 0x000fe20008000007 */
[----:B--2---:R-:W-:-:S03]  /*34c0*/  IMAD.SHL.U32 R5, R6, 0x20, RZ ;  /* 0x0000002006057824 */ /* 0x004fc600078e00ff */
[-C--:B------:R-:W-:Y:S02]  /*34d0*/  SHF.L.U32 R4, R4, R6.reuse, RZ ;  /* 0x0000000604047219 */ /* 0x080fe400000006ff */
[----:B------:R-:W-:Y:S01]  /*34e0*/  SHF.L.U32 R6, R3, R6, RZ ;  /* 0x0000000603067219 */ /* 0x000fe200000006ff */
[----:B------:R2:W-:Y:S04]  /*34f0*/  STS [UR6+0x120], R5 ;  /* 0x00012005ff007988 */ /* 0x0005e80008000806 */
[----:B------:R2:W-:Y:S04]  /*3500*/  ATOMS.OR RZ, [UR5+0x14], R4 ;  /* 0x00001404ffff798c */ /* 0x0005e8000b000005 */
[----:B------:R2:W-:Y:S01]  /*3510*/  ATOMS.OR RZ, [UR5+0x18], R6 ;  /* 0x00001806ffff798c */ /* 0x0005e2000b000005 */
[----:B------:R-:W-:Y:S03]  /*3520*/  SYNCS.ARRIVE.TRANS64.RED.A1T0 RZ, [UR4], RZ ;  /* 0x000000ffffff79a7 */ /* 0x000fe60008100404 */
[----:B------:R2:W-:Y:S01]  /*3530*/  ATOMS.XOR RZ, [UR5+0x10], R3 ;  /* 0x00001003ffff798c */ /* 0x0005e2000b800005 */
[----:B------:R-:W-:Y:S05]  /*3540*/  BRA `(.L_x_62) ;  /* 0x0000000000107947 */ /* 0x000fea0003800000 */
.L_x_55:
[----:B------:R-:W-:Y:S02]  /*3550*/  MOV R3, 0xffffffff ;  /* 0xffffffff00037802 */ /* 0x000fe40000000f00 */
[----:B------:R-:W-:-:S03]  /*3560*/  MOV R4, 0x3590 ;  /* 0x0000359000047802 */ /* 0x000fc60000000f00 */
[----:B------:R1:W-:Y:S04]  /*3570*/  STS [UR6+0x120], R3 ;  /* 0x00012003ff007988 */ /* 0x0003e80008000806 */
[----:B-1---5:R-:W-:Y:S05]  /*3580*/  CALL.REL.NOINC `($__internal_1_$__cuda_sm10x_tcgen05_guardrail_trap_phase_invalid_during_alloc) ;  /* 0x0000005800007944 */ /* 0x022fea0003c00000 */
.L_x_62:
[----:B------:R-:W-:Y:S05]  /*3590*/  WARPSYNC.ALL ;  /* 0x0000000000007948 */ /* 0x000fea0003800000 */
[----:B------:R-:W3:Y:S01]  /*35a0*/  S2UR UR4, SR_CgaCtaId ;  /* 0x00000000000479c3 */ /* 0x000ee20000008800 */
[----:B------:R-:W-:Y:S01]  /*35b0*/  UMOV UR26, 0x400 ;  /* 0x00000400001a7882 */ /* 0x000fe20000000000 */
[----:B------:R-:W-:-:S06]  /*35c0*/  NOP ;  /* 0x0000000000007918 */ /* 0x000fcc0000000000 */
[----:B------:R-:W-:Y:S06]  /*35d0*/  BAR.ARV 0x6, 0xa0 ;  /* 0x0182800000007b1d */ /* 0x000fec0000002000 */
[----:B------:R-:W4:Y:S01]  /*35e0*/  LDCU UR6, c[0x0][0x38c] ;  /* 0x00007180ff0677ac */ /* 0x000f220008000800 */
[----:B------:R-:W-:Y:S01]  /*35f0*/  LOP3.LUT R0, R0, 0xffff, RZ, 0xc0, !PT ;  /* 0x0000ffff00007812 */ /* 0x000fe200078ec0ff */
[----:B-1----:R-:W-:Y:S01]  /*3600*/  IMAD.MOV.U32 R9, RZ, RZ, 0x1 ;  /* 0x00000001ff097424 */ /* 0x002fe200078e00ff */
[----:B------:R-:W-:Y:S01]  /*3610*/  LOP3.LUT R2, R2, 0xffff, RZ, 0xc0, !PT ;  /* 0x0000ffff02027812 */ /* 0x000fe200078ec0ff */
[----:B------:R-:W-:Y:S01]  /*3620*/  IMAD.MOV.U32 R8, RZ, RZ, RZ ;  /* 0x000000ffff087224 */ /* 0x000fe200078e00ff */
[----:B------:R-:W-:Y:S01]  /*3630*/  R2UR UR42, R0 ;  /* 0x00000000002a72ca */ /* 0x000fe200000e0000 */
[----:B------:R-:W-:Y:S01]  /*3640*/  UMOV UR32, URZ ;  /* 0x000000ff00207c82 */ /* 0x000fe20008000000 */
[----:B------:R-:W-:Y:S01]  /*3650*/  R2UR UR28, R2 ;  /* 0x00000000021c72ca */ /* 0x000fe200000e0000 */
[----:B------:R-:W-:Y:S01]  /*3660*/  UMOV UR23, URZ ;  /* 0x000000ff00177c82 */ /* 0x000fe20008000000 */
[----:B------:R-:W-:Y:S01]  /*3670*/  UMOV UR22, URZ ;  /* 0x000000ff00167c82 */ /* 0x000fe20008000000 */
[----:B---3--:R-:W-:-:S02]  /*3680*/  ULEA UR26, UR4, UR26, 0x18 ;  /* 0x0000001a041a7291 */ /* 0x008fc4000f8ec0ff */
[----:B------:R-:W-:Y:S02]  /*3690*/  UISETP.NE.AND UP3, UPT, UR46, URZ, UPT ;  /* 0x000000ff2e00728c */ /* 0x000fe4000bf65270 */
[----:B------:R-:W-:Y:S02]  /*36a0*/  UIADD3 UR5, UPT, UPT, UR26, 0x6400, URZ ;  /* 0x000064001a057890 */ /* 0x000fe4000fffe0ff */
[----:B------:R-:W-:Y:S02]  /*36b0*/  UIADD3 UR4, UPT, UPT, UR26, 0x12400, URZ ;  /* 0x000124001a047890 */ /* 0x000fe4000fffe0ff */
[----:B----4-:R-:W-:Y:S01]  /*36c0*/  UIADD3 UR6, UPT, UPT, UR6, 0x3f, URZ ;  /* 0x0000003f06067890 */ /* 0x010fe2000fffe0ff */
[----:B--2---:R-:W1:Y:S01]  /*36d0*/  LDS R3, [UR26+0x120] ;  /* 0x0001201aff037984 */ /* 0x004e620008000800 */
[----:B------:R-:W-:Y:S02]  /*36e0*/  USHF.R.U32.HI UR5, URZ, 0x4, UR5 ;  /* 0x00000004ff057899 */ /* 0x000fe40008011605 */
[----:B------:R-:W-:-:S02]  /*36f0*/  USHF.R.S32.HI UR33, URZ, 0x1f, UR6 ;  /* 0x0000001fff217899 */ /* 0x000fc40008011406 */
[----:B------:R-:W-:Y:S02]  /*3700*/  USHF.R.U32.HI UR4, URZ, 0x4, UR4 ;  /* 0x00000004ff047899 */ /* 0x000fe40008011604 */
[----:B------:R-:W-:Y:S02]  /*3710*/  ULEA.HI UR33, UR33, UR6, URZ, 0x6 ;  /* 0x0000000621217291 */ /* 0x000fe4000f8f30ff */
[----:B------:R-:W-:Y:S02]  /*3720*/  ULOP3.LUT UR5, UR5, 0x3fff, URZ, 0xc0, !UPT ;  /* 0x00003fff05057892 */ /* 0x000fe4000f8ec0ff */
[----:B------:R-:W-:Y:S02]  /*3730*/  USHF.R.S32.HI UR33, URZ, 0x6, UR33 ;  /* 0x00000006ff217899 */ /* 0x000fe40008011421 */
[----:B------:R-:W-:Y:S02]  /*3740*/  ULOP3.LUT UR30, UR4, 0x3fff, URZ, 0xc0, !UPT ;  /* 0x00003fff041e7892 */ /* 0x000fe4000f8ec0ff */
[----:B------:R-:W-:Y:S01]  /*3750*/  UISETP.LT.AND UP0, UPT, UR33, 0x1, UPT ;  /* 0x000000012100788c */ /* 0x000fe2000bf01270 */
[----:B------:R-:W-:Y:S01]  /*3760*/  UMOV UR40, 0x0 ;  /* 0x0000000000287882 */ /* 0x000fe20000000000 */
[----:B------:R-:W-:Y:S01]  /*3770*/  UMOV UR41, 0x10100010 ;  /* 0x1010001000297882 */ /* 0x000fe20000000000 */
[----:B------:R-:W-:-:S02]  /*3780*/  ULOP3.LUT UR29, UR5, 0x10000, URZ, 0xfc, !UPT ;  /* 0x00010000051d7892 */ /* 0x000fc4000f8efcff */
[----:B------:R-:W-:Y:S02]  /*3790*/  ULOP3.LUT UR30, UR30, 0x10000, URZ, 0xfc, !UPT ;  /* 0x000100001e1e7892 */ /* 0x000fe4000f8efcff */
[----:B------:R-:W-:Y:S01]  /*37a0*/  USEL UR43, UR33, 0x1, !UP0 ;  /* 0x00000001212b7887 */ /* 0x000fe2000c000000 */
[----:B------:R-:W-:Y:S01]  /*37b0*/  UMOV UR38, 0x0 ;  /* 0x0000000000267882 */ /* 0x000fe20000000000 */
[----:B------:R-:W-:Y:S01]  /*37c0*/  UMOV UR39, 0x10100010 ;  /* 0x1010001000277882 */ /* 0x000fe20000000000 */
[----:B------:R-:W-:Y:S01]  /*37d0*/  UMOV UR36, 0x0 ;  /* 0x0000000000247882 */ /* 0x000fe20000000000 */
[----:B------:R-:W-:Y:S01]  /*37e0*/  UMOV UR37, 0x10100010 ;  /* 0x1010001000257882 */ /* 0x000fe20000000000 */
[----:B------:R-:W-:Y:S01]  /*37f0*/  UMOV UR34, 0x0 ;  /* 0x0000000000227882 */ /* 0x000fe20000000000 */
[----:B------:R-:W-:Y:S01]  /*3800*/  UMOV UR35, 0x10100010 ;  /* 0x1010001000237882 */ /* 0x000fe20000000000 */
[----:B-1----:R-:W-:Y:S02]  /*3810*/  R2UR UR44, R3 ;  /* 0x00000000032c72ca */ /* 0x002fe400000e0000 */
[----:B------:R-:W-:-:S13]  /*3820*/  CS2R R2, SRZ ;  /* 0x0000000000027805 */ /* 0x000fda000001ff00 */
.L_x_73:
[C---:B------:R-:W-:Y:S02]  /*3830*/  LEA R0, R8.reuse, UR26, 0x3 ;  /* 0x0000001a08007c11 */ /* 0x040fe4000f8e18ff */
[----:B------:R-:W-:Y:S02]  /*3840*/  SHF.L.U32 R5, R3, 0x1f, RZ ;  /* 0x0000001f03057819 */ /* 0x000fe400000006ff */
[----:B------:R-:W-:Y:S02]  /*3850*/  LEA R4, R8, UR26, 0x4 ;  /* 0x0000001a08047c11 */ /* 0x000fe4000f8e20ff */
[----:B------:R-:W1:Y:S02]  /*3860*/  SYNCS.PHASECHK.TRANS64.TRYWAIT P0, [R0+URZ+0x70], R5 ;  /* 0x00007005000075a7 */ /* 0x000e6400080011ff */
[----:B-1-3--:R-:W-:Y:S05]  /*3870*/  @!P0 BRA `(.L_x_66) ;  /* 0x0000004c00b88947 */ /* 0x00afea0003800000 */
.L_x_148:
[----:B-1----:R-:W1:Y:S01]  /*3880*/  LDS.128 R4, [R4+0x100] ;  /* 0x0001000004047984 */ /* 0x002e620000000c00 */
[----:B------:R-:W-:Y:S02]  /*3890*/  VIADD R0, R0, 0x80 ;  /* 0x0000008000007836 */ /* 0x000fe40000000000 */
[----:B------:R-:W-:Y:S01]  /*38a0*/  VIADD R8, R8, 0x1 ;  /* 0x0000000108087836 */ /* 0x000fe20000000000 */
[----:B------:R-:W-:Y:S01]  /*38b0*/  @!PT LDS RZ, [RZ] ;  /* 0x00000000fffff984 */ /* 0x000fe20000000800 */
[----:B------:R-:W-:Y:S01]  /*38c0*/  @!PT LDS RZ, [RZ] ;  /* 0x00000000fffff984 */ /* 0x000fe20000000800 */
[----:B------:R-:W-:Y:S01]  /*38d0*/  @!PT LDS RZ, [RZ] ;  /* 0x00000000fffff984 */ /* 0x000fe20000000800 */
[----:B------:R-:W-:Y:S01]  /*38e0*/  @!PT LDS RZ, [RZ] ;  /* 0x00000000fffff984 */ /* 0x000fe20000000800 */
[----:B------:R2:W-:Y:S06]  /*38f0*/  MEMBAR.ALL.CTA ;  /* 0x0000000000007992 */ /* 0x0005ec0000008000 */
[----:B--2---:R-:W2:Y:S01]  /*3900*/  FENCE.VIEW.ASYNC.S ;  /* 0x00000000000073c6 */ /* 0x004ea20000000000 */
[----:B------:R-:W-:-:S04]  /*3910*/  PRMT R0, RZ, 0x654, R0 ;  /* 0x00000654ff007816 */ /* 0x000fc80000000000 */
[----:B--2---:R2:W-:Y:S01]  /*3920*/  SYNCS.ARRIVE.TRANS64.RED.A1T0 RZ, [R0+URZ], RZ ;  /* 0x000000ff00ff79a7 */ /* 0x0045e200081004ff */
[----:B-1----:R-:W-:Y:S01]  /*3930*/  LOP3.LUT P1, RZ, R6, 0x1, RZ, 0xc0, !PT ;  /* 0x0000000106ff7812 */ /* 0x002fe2000782c0ff */
[----:B--2---:R-:W-:-:S12]  /*3940*/  BRA.U UP3, `(.L_x_67) ;  /* 0x0000000503087547 */ /* 0x004fd8000b800000 */
[----:B------:R-:W1:Y:S01]  /*3950*/  LDCU UR4, c[0x0][0x38c] ;  /* 0x00007180ff0477ac */ /* 0x000e620008000800 */
[----:B------:R-:W-:Y:S02]  /*3960*/  PLOP3.LUT P2, PT, PT, PT, PT, 0x80, 0x8 ;  /* 0x000000000008781c */ /* 0x000fe40003f4f070 */
[----:B------:R-:W-:Y:S01]  /*3970*/  SHF.L.U32 R5, R9, 0x1f, RZ ;  /* 0x0000001f09057819 */ /* 0x000fe200000006ff */
[----:B------:R-:W-:Y:S02]  /*3980*/  ULEA UR31, UR32, UR26, 0x3 ;  /* 0x0000001a201f7291 */ /* 0x000fe4000f8e18ff */
[----:B------:R-:W-:Y:S02]  /*3990*/  ULEA UR11, UR32, UR44, 0x6 ;  /* 0x0000002c200b7291 */ /* 0x000fe4000f8e30ff */
[----:B-1----:R-:W-:-:S06]  /*39a0*/  UISETP.GE.AND UP0, UPT, UR4, 0x1, UPT ;  /* 0x000000010400788c */ /* 0x002fcc000bf06270 */
[----:B------:R-:W-:-:S05]  /*39b0*/  PLOP3.LUT P0, PT, PT, PT, UP0, 0x80, 0x8 ;  /* 0x000000000008781c */ /* 0x000fca0003f0f008 */
[----:B------:R-:W-:-:S08]  /*39c0*/  @UP0 ULEA UR4, UR23, UR26, 0x3 ;  /* 0x0000001a17040291 */ /* 0x000fd0000f8e18ff */
[----:B------:R-:W-:-:S04]  /*39d0*/  @P0 SHF.L.U32 R0, R2, 0x1f, RZ ;  /* 0x0000001f02000819 */ /* 0x000fc800000006ff */
[----:B------:R1:W2:Y:S01]  /*39e0*/  @P0 SYNCS.PHASECHK.TRANS64.TRYWAIT P2, [UR4], R0 ;  /* 0x00000000ff0005a7 */ /* 0x0002a20008041104 */
[----:B------:R-:W3:Y:S02]  /*39f0*/  SYNCS.PHASECHK.TRANS64.TRYWAIT P0, [UR31+0xb0], R5 ;  /* 0x0000b005ff0075a7 */ /* 0x000ee4000800111f */
[----:B-123--:R-:W-:Y:S05]  /*3a00*/  @!P0 BRA `(.L_x_68) ;  /* 0x0000004c00688947 */ /* 0x00efea0003800000 */
.L_x_150:
[----:B------:R-:W-:Y:S01]  /*3a10*/  UMOV UR27, UR22 ;  /* 0x00000016001b7c82 */ /* 0x000fe20008000000 */
[----:B------:R-:W-:Y:S05]  /*3a20*/  BRA.U !UP0, `(.L_x_69) ;  /* 0x0000000108c07547 */ /* 0x000fea000b800000 */
[----:B------:R-:W-:Y:S02]  /*3a30*/  UIADD3 UR27, UPT, UPT, UR43, UR22, URZ ;  /* 0x000000162b1b7290 */ /* 0x000fe4000fffe0ff */
[----:B------:R-:W-:Y:S01]  /*3a40*/  UPLOP3.LUT UP2, UPT, UPT, UPT, UPT, 0x40, 0x4 ;  /* 0x000000000004789c */ /* 0x000fe20003f4e870 */
[----:B------:R-:W-:Y:S01]  /*3a50*/  UMOV UR24, UR33 ;  /* 0x0000002100187c82 */ /* 0x000fe20008000000 */
[----:B------:R-:W-:-:S09]  /*3a60*/  UMOV UR10, UR23 ;  /* 0x00000017000a7c82 */ /* 0x000fd20008000000 */
.L_x_72:
[----:B--2---:R-:W-:Y:S01]  /*3a70*/  ULEA UR5, UR10, UR26, 0x3 ;  /* 0x0000001a0a057291 */ /* 0x004fe2000f8e18ff */
[----:B---3--:R-:W-:Y:S11]  /*3a80*/  @P2 BRA `(.L_x_70) ;  /* 0x00000000000c2947 */ /* 0x008ff60003800000 */
[----:B-1----:R-:W-:Y:S04]  /*3a90*/  SHF.L.U32 R5, R2, 0x1f, RZ ;  /* 0x0000001f02057819 */ /* 0x002fe800000006ff */
[----:B------:R-:W1:Y:S02]  /*3aa0*/  SYNCS.PHASECHK.TRANS64.TRYWAIT P0, [UR5], R5 ;  /* 0x00000005ff0075a7 */ /* 0x000e640008001105 */
[----:B-1----:R-:W-:Y:S05]  /*3ab0*/  @!P0 BRA `(.L_x_71) ;  /* 0x0000004c00548947 */ /* 0x002fea0003800000 */
.L_x_70:
[----:B------:R-:W-:Y:S01]  /*3ac0*/  UISETP.NE.AND UP0, UPT, UR24, 0x1, UPT ;  /* 0x000000011800788c */ /* 0x000fe2000bf05270 */
[----:B------:R-:W-:Y:S01]  /*3ad0*/  PLOP3.LUT P2, PT, PT, PT, PT, 0x80, 0x8 ;  /* 0x000000000008781c */ /* 0x000fe20003f4f070 */
[----:B------:R-:W-:Y:S02]  /*3ae0*/  UIADD3 UR4, UPT, UPT, UR10, 0x1, URZ ;  /* 0x000000010a047890 */ /* 0x000fe4000fffe0ff */
[----:B------:R-:W-:Y:S02]  /*3af0*/  UIADD3 UR25, UPT, UPT, UR5, 0x18, URZ ;  /* 0x0000001805197890 */ /* 0x000fe4000fffe0ff */
[----:B------:R-:W-:Y:S01]  /*3b00*/  UISETP.NE.AND UP1, UPT, UR4, 0x3, UPT ;  /* 0x000000030400788c */ /* 0x000fe2000bf25270 */
[----:B------:R-:W-:Y:S01]  /*3b10*/  PLOP3.LUT P0, PT, PT, PT, UP0, 0x80, 0x8 ;  /* 0x000000000008781c */ /* 0x000fe20003f0f008 */
[----:B------:R-:W-:Y:S02]  /*3b20*/  UIADD3 UR22, UPT, UPT, UR22, 0x1, URZ ;  /* 0x0000000116167890 */ /* 0x000fe4000fffe0ff */
[----:B------:R-:W-:Y:S02]  /*3b30*/  USEL UR6, URZ, 0x1, UP1 ;  /* 0x00000001ff067887 */ /* 0x000fe40008800000 */
[----:B------:R-:W-:Y:S02]  /*3b40*/  USEL UR23, UR4, URZ, UP1 ;  /* 0x000000ff04177287 */ /* 0x000fe40008800000 */
[----:B------:R-:W-:Y:S02]  /*3b50*/  UIADD3 UR24, UPT, UPT, UR24, -0x1, URZ ;  /* 0xffffffff18187890 */ /* 0x000fe4000fffe0ff */
[----:B------:R-:W-:Y:S01]  /*3b60*/  @UP0 ULEA UR4, UR23, UR26, 0x3 ;  /* 0x0000001a17040291 */ /* 0x000fe2000f8e18ff */
[----:B------:R-:W-:Y:S01]  /*3b70*/  LOP3.LUT R2, R2, UR6, RZ, 0x3c, !PT ;  /* 0x0000000602027c12 */ /* 0x000fe2000f8e3cff */
[----:B------:R-:W-:Y:S02]  /*3b80*/  ULEA UR6, UR10, UR30, 0x8 ;  /* 0x0000001e0a067291 */ /* 0x000fe4000f8e40ff */
[----:B------:R-:W-:Y:S01]  /*3b90*/  UISETP.NE.AND UP0, UPT, UR22, UR27, UPT ;  /* 0x0000001b1600728c */ /* 0x000fe2000bf05270 */
[----:B-1----:R-:W-:Y:S01]  /*3ba0*/  @P0 SHF.L.U32 R0, R2, 0x1f, RZ ;  /* 0x0000001f02000819 */ /* 0x002fe200000006ff */
[----:B------:R-:W-:Y:S02]  /*3bb0*/  UIADD3 UR20, UPT, UPT, UR6, 0x2, URZ ;  /* 0x0000000206147890 */ /* 0x000fe4000fffe0ff */
[----:B------:R-:W-:Y:S01]  /*3bc0*/  UIADD3 UR16, UPT, UPT, UR6, 0x4, URZ ;  /* 0x0000000406107890 */ /* 0x000fe2000fffe0ff */
[----:B------:R2:W3:Y:S01]  /*3bd0*/  @P0 SYNCS.PHASECHK.TRANS64.TRYWAIT P2, [UR4], R0 ;  /* 0x00000000ff0005a7 */ /* 0x0004e20008041104 */
[----:B------:R-:W-:Y:S02]  /*3be0*/  ULEA UR4, UR10, UR29, 0xa ;  /* 0x0000001d0a047291 */ /* 0x000fe4000f8e50ff */
[----:B------:R-:W-:Y:S02]  /*3bf0*/  UIADD3 UR12, UPT, UPT, UR6, 0x6, URZ ;  /* 0x00000006060c7890 */ /* 0x000fe4000fffe0ff */
[----:B------:R-:W-:Y:S02]  /*3c00*/  UIADD3 UR18, UPT, UPT, UR4, 0x2, URZ ;  /* 0x0000000204127890 */ /* 0x000fe4000fffe0ff */
[----:B------:R-:W-:Y:S02]  /*3c10*/  UIADD3 UR14, UPT, UPT, UR4, 0x4, URZ ;  /* 0x00000004040e7890 */ /* 0x000fe4000fffe0ff */
[----:B------:R-:W-:Y:S01]  /*3c20*/  UIADD3 UR8, UPT, UPT, UR4, 0x6, URZ ;  /* 0x0000000604087890 */ /* 0x000fe2000fffe0ff */
[----:B------:R-:W-:Y:S01]  /*3c30*/  UMOV UR7, 0x40004040 ;  /* 0x4000404000077882 */ /* 0x000fe20000000000 */
[----:B------:R-:W-:Y:S01]  /*3c40*/  UMOV UR5, 0x40004040 ;  /* 0x4000404000057882 */ /* 0x000fe20000000000 */
[----:B------:R-:W-:Y:S01]  /*3c50*/  UMOV UR21, 0x40004040 ;  /* 0x4000404000157882 */ /* 0x000fe20000000000 */
[----:B------:R2:W-:Y:S01]  /*3c60*/  UTCHMMA.2CTA gdesc[UR4], gdesc[UR6], tmem[UR11], tmem[UR40], idesc[UR41], UP2 ;  /* 0x00ff2806040075ea */ /* 0x0005e2000920000b */
[----:B------:R-:W-:Y:S01]  /*3c70*/  UPLOP3.LUT UP2, UPT, UPT, UPT, UPT, 0x80, 0x8 ;  /* 0x000000000008789c */ /* 0x000fe20003f4f070 */
[----:B------:R-:W-:Y:S01]  /*3c80*/  UMOV UR19, 0x40004040 ;  /* 0x4000404000137882 */ /* 0x000fe20000000000 */
[----:B------:R-:W-:Y:S01]  /*3c90*/  UMOV UR17, 0x40004040 ;  /* 0x4000404000117882 */ /* 0x000fe20000000000 */
[----:B------:R2:W-:Y:S01]  /*3ca0*/  UTCHMMA.2CTA gdesc[UR18], gdesc[UR20], tmem[UR11], tmem[UR38], idesc[UR39], UPT ;  /* 0x00ff2614120075ea */ /* 0x0005e2000ba0000b */
[----:B------:R-:W-:Y:S01]  /*3cb0*/  UMOV UR15, 0x40004040 ;  /* 0x40004040000f7882 */ /* 0x000fe20000000000 */
[----:B------:R-:W-:Y:S01]  /*3cc0*/  UMOV UR13, 0x40004040 ;  /* 0x40004040000d7882 */ /* 0x000fe20000000000 */
[----:B------:R-:W-:Y:S01]  /*3cd0*/  UMOV UR9, 0x40004040 ;  /* 0x4000404000097882 */ /* 0x000fe20000000000 */
[----:B------:R2:W-:Y:S01]  /*3ce0*/  UTCHMMA.2CTA gdesc[UR14], gdesc[UR16], tmem[UR11], tmem[UR36], idesc[UR37], UPT ;  /* 0x00ff24100e0075ea */ /* 0x0005e2000ba0000b */
[----:B------:R2:W-:Y:S01]  /*3cf0*/  UTCHMMA.2CTA gdesc[UR8], gdesc[UR12], tmem[UR11], tmem[UR34], idesc[UR35], UPT ;  /* 0x00ff220c080075ea */ /* 0x0005e2000ba0000b */
[----:B------:R2:W-:Y:S01]  /*3d00*/  UTCBAR.2CTA.MULTICAST [UR25], URZ, UR28 ;  /* 0x000000ff190073e9 */ /* 0x0005e2000820081c */
[----:B------:R-:W-:Y:S01]  /*3d10*/  UMOV UR10, UR23 ;  /* 0x00000017000a7c82 */ /* 0x000fe20008000000 */
[----:B------:R-:W-:Y:S05]  /*3d20*/  BRA.U UP0, `(.L_x_72) ;  /* 0xfffffffd00507547 */ /* 0x000fea000b83ffff */
.L_x_69:
[----:B--2---:R-:W-:Y:S01]  /*3d30*/  UIADD3 UR4, UPT, UPT, UR31, 0x90, URZ ;  /* 0x000000901f047890 */ /* 0x004fe2000fffe0ff */
[----:B------:R-:W-:-:S08]  /*3d40*/  UMOV UR22, UR27 ;  /* 0x0000001b00167c82 */ /* 0x000fd00008000000 */
[----:B------:R2:W-:Y:S01]  /*3d50*/  UTCBAR.2CTA.MULTICAST [UR4], URZ, UR42 ;  /* 0x000000ff040073e9 */ /* 0x0005e2000820082a */
[----:B------:R-:W-:Y:S02]  /*3d60*/  NOP ;  /* 0x0000000000007918 */ /* 0x000fe40000000000 */
.L_x_67:
[----:B--2---:R-:W-:Y:S01]  /*3d70*/  UIADD3 UR4, UPT, UPT, UR32, 0x1, URZ ;  /* 0x0000000120047890 */ /* 0x004fe2000fffe0ff */
[----:B------:R-:W-:-:S03]  /*3d80*/  ISETP.NE.AND P0, PT, R8, 0x2, PT ;  /* 0x000000020800780c */ /* 0x000fc60003f05270 */
[----:B------:R-:W-:Y:S01]  /*3d90*/  UISETP.NE.AND UP0, UPT, UR4, 0x4, UPT ;  /* 0x000000040400788c */ /* 0x000fe2000bf05270 */
[----:B-1----:R-:W-:Y:S02]  /*3da0*/  SEL R0, RZ, 0x1, P0 ;  /* 0x00000001ff007807 */ /* 0x002fe40000000000 */
[----:B------:R-:W-:Y:S01]  /*3db0*/  SEL R8, R8, RZ, P0 ;  /* 0x000000ff08087207 */ /* 0x000fe20000000000 */
[----:B------:R-:W-:Y:S01]  /*3dc0*/  USEL UR5, URZ, 0x1, UP0 ;  /* 0x00000001ff057887 */ /* 0x000fe20008000000 */
[----:B------:R-:W-:Y:S01]  /*3dd0*/  LOP3.LUT R3, R3, R0, RZ, 0x3c, !PT ;  /* 0x0000000003037212 */ /* 0x000fe200078e3cff */
[----:B------:R-:W-:-:S04]  /*3de0*/  USEL UR32, UR4, URZ, UP0 ;  /* 0x000000ff04207287 */ /* 0x000fc80008000000 */
[----:B------:R-:W-:Y:S01]  /*3df0*/  LOP3.LUT R9, R9, UR5, RZ, 0x3c, !PT ;  /* 0x0000000509097c12 */ /* 0x000fe2000f8e3cff */
[----:B------:R-:W-:Y:S07]  /*3e00*/  @P1 BRA `(.L_x_73) ;  /* 0xfffffff800881947 */ /* 0x000fee000383ffff */
[----:B------:R-:W1:Y:S01]  /*3e10*/  S2UR UR8, SR_CgaCtaId ;  /* 0x00000000000879c3 */ /* 0x000e620000008800 */
[----:B------:R-:W-:Y:S01]  /*3e20*/  ELECT P0, URZ, PT ;  /* 0x0000000000ff782f */ /* 0x000fe20003800000 */
[----:B------:R-:W-:Y:S01]  /*3e30*/  HFMA2 R0, -RZ, RZ, 0, 5.9604644775390625e-08 ;  /* 0x00000001ff007431 */ /* 0x000fe200000001ff */
[----:B------:R-:W-:-:S05]  /*3e40*/  UMOV UR4, 0x40 ;  /* 0x0000004000047882 */ /* 0x000fca0000000000 */
[----:B------:R-:W-:Y:S01]  /*3e50*/  UVIRTCOUNT.DEALLOC.SMPOOL 0x80 ;  /* 0x000000800000784c */ /* 0x000fe20000000000 */
[----:B------:R-:W-:Y:S02]  /*3e60*/  UISETP.NE.AND UP1, UPT, UR46, URZ, UPT ;  /* 0x000000ff2e00728c */ /* 0x000fe4000bf25270 */
[----:B-1----:R-:W-:-:S09]  /*3e70*/  ULEA UR8, UR8, UR4, 0x18 ;  /* 0x0000000408087291 */ /* 0x002fd2000f8ec0ff */
[----:B------:R1:W-:Y:S01]  /*3e80*/  @P0 STS.U8 [UR8+0x1c], R0 ;  /* 0x00001c00ff000988 */ /* 0x0003e20008000008 */
[----:B------:R-:W-:Y:S05]  /*3e90*/  BRA.U UP1, `(.L_x_74) ;  /* 0x0000000101a07547 */ /* 0x000fea000b800000 */
[----:B------:R-:W-:Y:S01]  /*3ea0*/  UIADD3 UR7, UPT, UPT, UR26, 0xb0, URZ ;  /* 0x000000b01a077890 */ /* 0x000fe2000fffe0ff */
[----:B------:R-:W-:-:S03]  /*3eb0*/  SHF.L.U32 R3, R9, 0x1f, RZ ;  /* 0x0000001f09037819 */ /* 0x000fc600000006ff */
[----:B------:R-:W-:-:S09]  /*3ec0*/  ULEA UR4, UR32, UR7, 0x3 ;  /* 0x0000000720047291 */ /* 0x000fd2000f8e18ff */
[----:B------:R-:W2:Y:S02]  /*3ed0*/  SYNCS.PHASECHK.TRANS64.TRYWAIT P0, [UR4], R3 ;  /* 0x00000003ff0075a7 */ /* 0x000ea40008001104 */
[----:B--2---:R-:W-:Y:S05]  /*3ee0*/  @!P0 BRA `(.L_x_75) ;  /* 0x0000004800608947 */ /* 0x004fea0003800000 */
.L_x_153:
        /* <DEDUP_REMOVED lines=9> */
.L_x_155:
        /* <DEDUP_REMOVED lines=9> */
.L_x_157:
[----:B------:R-:W-:-:S04]  /*4010*/  UIADD3 UR4, UPT, UPT, UR4, 0x1, URZ ;  /* 0x0000000104047890 */ /* 0x000fc8000fffe0ff */
[----:B------:R-:W-:-:S04]  /*4020*/  UISETP.NE.AND UP0, UPT, UR4, 0x4, UPT ;  /* 0x000000040400788c */ /* 0x000fc8000bf05270 */
[----:B------:R-:W-:Y:S02]  /*4030*/  USEL UR5, URZ, 0x1, UP0 ;  /* 0x00000001ff057887 */ /* 0x000fe40008000000 */
[----:B------:R-:W-:-:S04]  /*4040*/  USEL UR4, UR4, URZ, UP0 ;  /* 0x000000ff04047287 */ /* 0x000fc80008000000 */
[----:B------:R-:W-:Y:S01]  /*4050*/  ULEA UR4, UR4, UR7, 0x3 ;  /* 0x0000000704047291 */ /* 0x000fe2000f8e18ff */
[----:B-1----:R-:W-:-:S04]  /*4060*/  LOP3.LUT R3, R2, UR5, RZ, 0x3c, !PT ;  /* 0x0000000502037c12 */ /* 0x002fc8000f8e3cff */
[----:B------:R-:W-:Y:S01]  /*4070*/  SHF.L.U32 R3, R3, 0x1f, RZ ;  /* 0x0000001f03037819 */ /* 0x000fe200000006ff */
[----:B------:R-:W-:-:S04]  /*4080*/  IMAD.U32 R0, RZ, RZ, UR4 ;  /* 0x00000004ff007e24 */ /* 0x000fc8000f8e00ff */
[----:B------:R1:W2:Y:S03]  /*4090*/  SYNCS.PHASECHK.TRANS64.TRYWAIT P0, [R0+URZ], R3 ;  /* 0x00000003000075a7 */ /* 0x0002a600080011ff */
[----:B--2---:R-:W-:Y:S05]  /*40a0*/  @!P0 NANOSLEEP.SYNCS 0x989680 ;  /* 0x009896800000895d */ /* 0x004fea0003900000 */
[----:B------:R-:W2:Y:S02]  /*40b0*/  @!P0 SYNCS.PHASECHK.TRANS64 P0, [R0+URZ], R3 ;  /* 0x00000003000085a7 */ /* 0x000ea400080010ff */
[----:B--2---:R-:W-:Y:S05]  /*40c0*/  @P0 BRA `(.L_x_78) ;  /* 0x0000000000200947 */ /* 0x004fea0003800000 */
.L_x_79:
[----:B--2---:R2:W4:Y:S02]  /*40d0*/  SYNCS.PHASECHK.TRANS64.TRYWAIT P0, [R0+URZ], R3 ;  /* 0x00000003000075a7 */ /* 0x00452400080011ff */
[----:B----4-:R-:W-:Y:S05]  /*40e0*/  @!P0 NANOSLEEP.SYNCS 0x989680 ;  /* 0x009896800000895d */ /* 0x010fea0003900000 */
[----:B------:R-:W4:Y:S02]  /*40f0*/  @!P0 SYNCS.PHASECHK.TRANS64 P0, [R0+URZ], R3 ;  /* 0x00000003000085a7 */ /* 0x000f2400080010ff */
[----:B----4-:R-:W-:Y:S05]  /*4100*/  @!P0 BRA `(.L_x_79) ;  /* 0xfffffffc00f08947 */ /* 0x010fea000383ffff */
[----:B------:R-:W-:Y:S05]  /*4110*/  BRA `(.L_x_78) ;  /* 0x00000000000c7947 */ /* 0x000fea0003800000 */
.L_x_74:
[----:B------:R-:W-:-:S04]  /*4120*/  UIADD3 UR4, UPT, UPT, UR26, 0xf0, URZ ;  /* 0x000000f01a047890 */ /* 0x000fc8000fffe0ff */
[----:B------:R-:W-:-:S09]  /*4130*/  UPRMT UR4, UR45, 0x654, UR4 ;  /* 0x000006542d047896 */ /* 0x000fd20008000004 */
[----:B------:R-:W-:Y:S03]  /*4140*/  SYNCS.ARRIVE.TRANS64.RED.A1T0 RZ, [UR4], RZ ;  /* 0x000000ffffff79a7 */ /* 0x000fe60008100404 */
.L_x_78:
[----:B-12---:R-:W-:Y:S01]  /*4150*/  SHF.L.U32 R3, RZ, 0x1f, RZ ;  /* 0x0000001fff037819 */ /* 0x006fe200000006ff */
[----:B------:R-:W-:Y:S01]  /*4160*/  UIADD3 UR4, UPT, UPT, UR26, 0xf0, URZ ;  /* 0x000000f01a047890 */ /* 0x000fe2000fffe0ff */
[----:B------:R-:W-:Y:S02]  /*4170*/  PLOP3.LUT P0, PT, PT, PT, UP1, 0x80, 0x8 ;  /* 0x000000000008781c */ /* 0x000fe40003f0f018 */
[----:B------:R-:W1:Y:S02]  /*4180*/  SYNCS.PHASECHK.TRANS64.TRYWAIT P1, [UR26+0xf0], R3 ;  /* 0x0000f003ff0075a7 */ /* 0x000e64000802111a */
[----:B-1----:R-:W-:Y:S09]  /*4190*/  @!P1 BRA `(.L_x_80) ;  /* 0x0000004400fc9947 */ /* 0x002ff20003800000 */
.L_x_159:
[----:B------:R-:W-:Y:S01]  /*41a0*/  @!UP1 UPRMT UR4, UR45, 0x654, UR4 ;  /* 0x000006542d049896 */ /* 0x000fe20008000004 */
[----:B------:R-:W-:Y:S01]  /*41b0*/  UMOV UR5, 0xffff ;  /* 0x0000ffff00057882 */ /* 0x000fe20000000000 */
[----:B------:R-:W-:-:S07]  /*41c0*/  UMOV UR6, 0x1 ;  /* 0x0000000100067882 */ /* 0x000fce0000000000 */
[----:B------:R-:W-:Y:S01]  /*41d0*/  @!P0 SYNCS.ARRIVE.TRANS64.RED.A1T0 RZ, [UR4], RZ ;  /* 0x000000ffffff89a7 */ /* 0x000fe20008100404 */
[----:B------:R-:W-:Y:S01]  /*41e0*/  NOP ;  /* 0x0000000000007918 */ /* 0x000fe20000000000 */
[----:B-1----:R-:W1:Y:S01]  /*41f0*/  LDS R0, [UR8+0x14] ;  /* 0x00001408ff007984 */ /* 0x002e620008000800 */
[----:B------:R-:W-:-:S04]  /*4200*/  ULOP3.LUT UR4, UR44, 0xffff, URZ, 0xc0, !UPT ;  /* 0x0000ffff2c047892 */ /* 0x000fc8000f8ec0ff */
[----:B------:R-:W-:-:S04]  /*4210*/  USHF.R.U32.HI UR4, URZ, 0x5, UR4 ;  /* 0x00000005ff047899 */ /* 0x000fc80008011604 */
[----:B------:R-:W-:Y:S02]  /*4220*/  USHF.L.U32 UR5, UR5, UR4, URZ ;  /* 0x0000000405057299 */ /* 0x000fe400080006ff */
[----:B------:R-:W-:-:S04]  /*4230*/  USHF.L.U32 UR4, UR6, UR4, URZ ;  /* 0x0000000406047299 */ /* 0x000fc800080006ff */
[----:B-1----:R-:W-:-:S04]  /*4240*/  LOP3.LUT R0, R0, UR5, RZ, 0xc0, !PT ;  /* 0x0000000500007c12 */ /* 0x002fc8000f8ec0ff */
[----:B------:R-:W-:-:S13]  /*4250*/  ISETP.NE.AND P0, PT, R0, UR5, PT ;  /* 0x0000000500007c0c */ /* 0x000fda000bf05270 */
[----:B------:R-:W-:Y:S05]  /*4260*/  @P0 BRA `(.L_x_81) ;  /* 0x0000000000580947 */ /* 0x000fea0003800000 */
[----:B------:R-:W1:Y:S02]  /*4270*/  LDS R0, [UR8+0x18] ;  /* 0x00001808ff007984 */ /* 0x000e640008000800 */
[----:B-1----:R-:W-:-:S04]  /*4280*/  LOP3.LUT R0, R0, UR4, RZ, 0xc0, !PT ;  /* 0x0000000400007c12 */ /* 0x002fc8000f8ec0ff */
[----:B------:R-:W-:-:S13]  /*4290*/  ISETP.NE.AND P0, PT, R0, UR4, PT ;  /* 0x0000000400007c0c */ /* 0x000fda000bf05270 */
[----:B------:R-:W-:Y:S05]  /*42a0*/  @P0 BRA `(.L_x_82) ;  /* 0x00000000003c0947 */ /* 0x000fea0003800000 */
[----:B------:R-:W1:Y:S01]  /*42b0*/  S2R R2, SR_LANEID ;  /* 0x0000000000027919 */ /* 0x000e620000000000 */
[----:B------:R-:W-:Y:S01]  /*42c0*/  ULOP3.LUT UR5, URZ, UR5, URZ, 0x33, !UPT ;  /* 0x00000005ff057292 */ /* 0x000fe2000f8e33ff */
[----:B------:R-:W-:Y:S01]  /*42d0*/  LOP3.LUT R4, RZ, UR4, RZ, 0x33, !PT ;  /* 0x00000004ff047c12 */ /* 0x000fe2000f8e33ff */
[----:B------:R-:W-:Y:S02]  /*42e0*/  VOTEU.ANY UR4, UPT, PT ;  /* 0x0000000000047886 */ /* 0x000fe400038e0100 */
[----:B------:R-:W-:Y:S01]  /*42f0*/  UFLO.U32 UR4, UR4 ;  /* 0x00000004000472bd */ /* 0x000fe200080e0000 */
[----:B------:R-:W2:Y:S01]  /*4300*/  REDUX UR6, R4 ;  /* 0x00000000040673c4 */ /* 0x000ea20000000000 */
[----:B------:R-:W-:-:S06]  /*4310*/  IMAD.U32 R0, RZ, RZ, UR5 ;  /* 0x00000005ff007e24 */ /* 0x000fcc000f8e00ff */
[----:B------:R4:W-:Y:S01]  /*4320*/  UTCATOMSWS.AND URZ, UR5 ;  /* 0x0000000500ff79e3 */ /* 0x0009e20008000000 */
[----:B------:R-:W3:Y:S01]  /*4330*/  REDUX UR7, R0 ;  /* 0x00000000000773c4 */ /* 0x000ee20000000000 */
[----:B-1----:R-:W-:Y:S01]  /*4340*/  ISETP.EQ.U32.AND P0, PT, R2, UR4, PT ;  /* 0x0000000402007c0c */ /* 0x002fe2000bf02070 */
[----:B--2---:R-:W-:Y:S01]  /*4350*/  IMAD.U32 R2, RZ, RZ, UR6 ;  /* 0x00000006ff027e24 */ /* 0x004fe2000f8e00ff */
[----:B---3--:R-:W-:-:S11]  /*4360*/  MOV R3, UR7 ;  /* 0x0000000700037c02 */ /* 0x008fd60008000f00 */
[----:B------:R4:W-:Y:S04]  /*4370*/  @P0 ATOMS.AND RZ, [UR8+0x14], R3 ;  /* 0x00001403ffff098c */ /* 0x0009e8000a800008 */
[----:B------:R4:W-:Y:S01]  /*4380*/  @P0 ATOMS.AND RZ, [UR8+0x18], R2 ;  /* 0x00001802ffff098c */ /* 0x0009e2000a800008 */
[----:B------:R-:W-:Y:S05]  /*4390*/  BRA `(.L_x_83) ;  /* 0x0000000000147947 */ /* 0x000fea0003800000 */
.L_x_82:
[----:B------:R-:W-:Y:S02]  /*43a0*/  MOV R2, 0x43c0 ;  /* 0x000043c000027802 */ /* 0x000fe40000000f00 */
[----:B---3-5:R-:W-:Y:S05]  /*43b0*/  CALL.REL.NOINC `($__internal_0_$__cuda_sm10x_tcgen05_guardrail_trap_col_being_dealloced_not_returned_by_alloc) ;  /* 0x0000004800687944 */ /* 0x028fea0003c00000 */
[----:B------:R-:W-:Y:S05]  /*43c0*/  BRA `(.L_x_83) ;  /* 0x0000000000087947 */ /* 0x000fea0003800000 */
.L_x_81:
[----:B------:R-:W-:Y:S02]  /*43d0*/  MOV R2, 0x43f0 ;  /* 0x000043f000027802 */ /* 0x000fe40000000f00 */
[----:B---3-5:R-:W-:Y:S05]  /*43e0*/  CALL.REL.NOINC `($__internal_2_$__cuda_sm10x_tcgen05_guardrail_trap_unallocated_columns_being_dealloced) ;  /* 0x0000004800747944 */ /* 0x028fea0003c00000 */
.L_x_83:
[----:B------:R-:W-:Y:S01]  /*43f0*/  NOP ;  /* 0x0000000000007918 */ /* 0x000fe20000000000 */
[----:B----4-:R-:W-:Y:S05]  /*4400*/  EXIT ;  /* 0x000000000000794d */ /* 0x010fea0003800000 */
.L_x_54:
[----:B------:R-:W-:-:S09]  /*4410*/  UISETP.NE.OR UP0, UPT, UR13, 0x3, !UP3 ;  /* 0x000000030d00788c */ /* 0x000fd2000df05670 */
[----:B------:R-:W-:Y:S05]  /*4420*/  BRA.U UP0, `(.L_x_84) ;  /* 0x0000000d00fc7547 */ /* 0x000fea000b800000 */
[----:B------:R-:W1:Y:S01]  /*4430*/  S2UR UR6, SR_CgaCtaId ;  /* 0x00000000000679c3 */ /* 0x000e620000008800 */
[----:B------:R-:W2:Y:S01]  /*4440*/  LDCU UR33, c[0x0][0x370] ;  /* 0x00006e00ff2177ac */ /* 0x000ea20008000800 */
[----:B------:R-:W-:Y:S02]  /*4450*/  HFMA2 R13, -RZ, RZ, 0, 0 ;  /* 0x00000000ff0d7431 */ /* 0x000fe400000001ff */
[----:B------:R-:W-:Y:S01]  /*4460*/  IMAD.MOV.U32 R15, RZ, RZ, 0x1 ;  /* 0x00000001ff0f7424 */ /* 0x000fe200078e00ff */
[----:B------:R-:W-:Y:S01]  /*4470*/  MOV R7, 0x2000 ;  /* 0x0000200000077802 */ /* 0x000fe20000000f00 */
[----:B------:R-:W2:Y:S01]  /*4480*/  LDCU.128 UR28, c[0x0][0xb10] ;  /* 0x00016200ff1c77ac */ /* 0x000ea20008000c00 */
[----:B------:R-:W-:Y:S01]  /*4490*/  IMAD.MOV.U32 R14, RZ, RZ, RZ ;  /* 0x000000ffff0e7224 */ /* 0x000fe200078e00ff */
[----:B------:R-:W3:Y:S01]  /*44a0*/  LDC.64 R16, c[0x0][0x348] ;  /* 0x0000d200ff107b82 */ /* 0x000ee20000000a00 */
[----:B------:R-:W4:Y:S01]  /*44b0*/  LDCU UR27, c[0x0][0x374] ;  /* 0x00006e80ff1b77ac */ /* 0x000f220008000800 */
[----:B------:R-:W4:Y:S06]  /*44c0*/  LDCU UR15, c[0x0][0xb0c] ;  /* 0x00016180ff0f77ac */ /* 0x000f2c0008000800 */
[----:B------:R-:W3:Y:S01]  /*44d0*/  LDC.64 R2, c[0x0][0x888] ;  /* 0x00022200ff027b82 */ /* 0x000ee20000000a00 */
[----:B------:R-:W4:Y:S01]  /*44e0*/  LDCU UR38, c[0x0][0xb20] ;  /* 0x00016400ff2677ac */ /* 0x000f220008000800 */
[----:B------:R-:W4:Y:S06]  /*44f0*/  LDCU UR4, c[0x0][0xb30] ;  /* 0x00016600ff0477ac */ /* 0x000f2c0008000800 */
[----:B------:R-:W3:Y:S01]  /*4500*/  LDC.64 R4, c[0x0][0x890] ;  /* 0x00022400ff047b82 */ /* 0x000ee20000000a00 */
[----:B------:R-:W-:Y:S01]  /*4510*/  UMOV UR24, 0x400 ;  /* 0x0000040000187882 */ /* 0x000fe20000000000 */
[----:B------:R-:W-:-:S02]  /*4520*/  UPLOP3.LUT UP3, UPT, UPT, UPT, UPT, 0x40, 0x4 ;  /* 0x000000000004789c */ /* 0x000fc40003f6e870 */
[----:B-1----:R-:W-:Y:S02]  /*4530*/  ULEA UR24, UR6, UR24, 0x18 ;  /* 0x0000001806187291 */ /* 0x002fe4000f8ec0ff */
[----:B--2---:R-:W-:Y:S02]  /*4540*/  UIMAD.WIDE.U32 UR6, UR33, UR28, URZ ;  /* 0x0000001c210672a5 */ /* 0x004fe4000f8e00ff */
[----:B----4-:R-:W-:Y:S02]  /*4550*/  UIMAD.WIDE.U32 UR8, UR27, UR31, URZ ;  /* 0x0000001f1b0872a5 */ /* 0x010fe4000f8e00ff */
[----:B------:R-:W-:Y:S02]  /*4560*/  UISETP.GE.AND UP0, UPT, UR40, 0x1, UPT ;  /* 0x000000012800788c */ /* 0x000fe4000bf06270 */
[----:B------:R-:W-:Y:S01]  /*4570*/  UISETP.NE.AND UP4, UPT, UR40, 0x1, UPT ;  /* 0x000000012800788c */ /* 0x000fe2000bf85270 */
[----:B------:R-:W-:Y:S02]  /*4580*/  UMOV UR6, UR7 ;  /* 0x0000000700067c82 */ /* 0x000fe40008000000 */
[----:B------:R-:W-:Y:S01]  /*4590*/  UMOV UR34, UR9 ;  /* 0x0000000900227c82 */ /* 0x000fe20008000000 */
[----:B------:R-:W1:Y:S01]  /*45a0*/  LDCU.64 UR16, c[0x0][0xb28] ;  /* 0x00016500ff1077ac */ /* 0x000e620008000a00 */
[----:B------:R-:W-:-:S02]  /*45b0*/  UISETP.NE.AND UP6, UPT, UR15, 0x1, UPT ;  /* 0x000000010f00788c */ /* 0x000fc4000bfc5270 */
[----:B------:R-:W-:Y:S02]  /*45c0*/  UISETP.NE.AND UP5, UPT, UR30, 0x1, UPT ;  /* 0x000000011e00788c */ /* 0x000fe4000bfa5270 */
[----:B------:R-:W-:Y:S02]  /*45d0*/  USHF.R.U32.HI UR35, URZ, UR29, UR6 ;  /* 0x0000001dff237299 */ /* 0x000fe40008011606 */
[----:B------:R-:W-:Y:S02]  /*45e0*/  USHF.R.U32.HI UR34, URZ, UR38, UR34 ;  /* 0x00000026ff227299 */ /* 0x000fe40008011622 */
[----:B------:R-:W-:Y:S01]  /*45f0*/  UISETP.NE.AND UP2, UPT, UR4, 0x1, UPT ;  /* 0x000000010400788c */ /* 0x000fe2000bf45270 */
[----:B------:R-:W-:-:S10]  /*4600*/  UMOV UR12, URZ ;  /* 0x000000ff000c7c82 */ /* 0x000fd40008000000 */
.L_x_93:
[C---:B------:R-:W-:Y:S02]  /*4610*/  LEA R12, R14.reuse, UR24, 0x3 ;  /* 0x000000180e0c7c11 */ /* 0x040fe4000f8e18ff */
[----:B------:R-:W-:Y:S02]  /*4620*/  SHF.L.U32 R9, R13, 0x1f, RZ ;  /* 0x0000001f0d097819 */ /* 0x000fe400000006ff */
[----:B------:R-:W-:Y:S02]  /*4630*/  LEA R10, R14, UR24, 0x4 ;  /* 0x000000180e0a7c11 */ /* 0x000fe4000f8e20ff */
[----:B------:R-:W2:Y:S02]  /*4640*/  SYNCS.PHASECHK.TRANS64.TRYWAIT P0, [R12+URZ+0x70], R9 ;  /* 0x000070090c0075a7 */ /* 0x000ea400080011ff */
[----:B--2-4-:R-:W-:Y:S05]  /*4650*/  @!P0 BRA `(.L_x_85) ;  /* 0x0000004000e48947 */ /* 0x014fea0003800000 */
.L_x_160:
[----:B--2---:R-:W2:Y:S01]  /*4660*/  LDS.128 R8, [R10+0x100] ;  /* 0x000100000a087984 */ /* 0x004ea20000000c00 */
[----:B------:R-:W-:Y:S01]  /*4670*/  UISETP.GE.AND UP0, UPT, UR40, 0x1, UPT ;  /* 0x000000012800788c */ /* 0x000fe2000bf06270 */
[----:B------:R-:W-:Y:S01]  /*4680*/  @!PT LDS RZ, [RZ] ;  /* 0x00000000fffff984 */ /* 0x000fe20000000800 */
[----:B------:R-:W-:Y:S01]  /*4690*/  @!PT LDS RZ, [RZ] ;  /* 0x00000000fffff984 */ /* 0x000fe20000000800 */
[----:B------:R-:W-:Y:S01]  /*46a0*/  @!PT LDS RZ, [RZ] ;  /* 0x00000000fffff984 */ /* 0x000fe20000000800 */
[----:B------:R-:W-:Y:S01]  /*46b0*/  @!PT LDS RZ, [RZ] ;  /* 0x00000000fffff984 */ /* 0x000fe20000000800 */
[----:B------:R4:W-:Y:S06]  /*46c0*/  MEMBAR.ALL.CTA ;  /* 0x0000000000007992 */ /* 0x0009ec0000008000 */
[----:B----4-:R-:W4:Y:S01]  /*46d0*/  FENCE.VIEW.ASYNC.S ;  /* 0x00000000000073c6 */ /* 0x010f220000000000 */
[----:B--2---:R-:W-:Y:S11]  /*46e0*/  LOP3.LUT P0, RZ, R10, 0x1, RZ, 0xc0, !PT ;  /* 0x000000010aff7812 */ /* 0x004ff6000780c0ff */
[----:B------:R-:W-:Y:S02]  /*46f0*/  @!UPT UIADD3 URZ, UPT, UPT, URZ, URZ, URZ ;  /* 0x000000fffffff290 */ /* 0x000fe4000fffe0ff */
[----:B----4-:R-:W-:Y:S01]  /*4700*/  VOTEU.ANY UP1, P0 ;  /* 0x0000000000ff7886 */ /* 0x010fe20000020100 */
[----:B------:R-:W-:Y:S11]  /*4710*/  PLOP3.LUT P0, PT, PT, PT, UP1, 0x80, 0x8 ;  /* 0x000000000008781c */ /* 0x000ff60003f0f018 */
[----:B------:R-:W-:Y:S02]  /*4720*/  @!UPT UIADD3 URZ, UPT, UPT, URZ, URZ, URZ ;  /* 0x000000fffffff290 */ /* 0x000fe4000fffe0ff */
[----:B------:R-:W-:Y:S02]  /*4730*/  @P0 SHF.R.U32.HI R0, RZ, 0x10, R9 ;  /* 0x00000010ff000819 */ /* 0x000fe40000011609 */
[----:B------:R-:W-:Y:S02]  /*4740*/  @P0 MOV R6, R8 ;  /* 0x0000000800060202 */ /* 0x000fe40000000f00 */
[----:B------:R-:W-:Y:S01]  /*4750*/  @P0 R2UR UR4, R0 ;  /* 0x00000000000402ca */ /* 0x000fe200000e0000 */
[----:B------:R-:W-:Y:S01]  /*4760*/  VIADD R0, R12, 0x80 ;  /* 0x000000800c007836 */ /* 0x000fe20000000000 */
[----:B------:R-:W-:Y:S02]  /*4770*/  @P0 LOP3.LUT R8, R9, 0xffff, RZ, 0xc0, !PT ;  /* 0x0000ffff09080812 */ /* 0x000fe400078ec0ff */
[----:B------:R-:W-:Y:S02]  /*4780*/  @P0 R2UR UR6, R6 ;  /* 0x00000000060602ca */ /* 0x000fe400000e0000 */
[----:B------:R-:W-:Y:S02]  /*4790*/  PRMT R0, RZ, 0x654, R0 ;  /* 0x00000654ff007816 */ /* 0x000fe40000000000 */
[----:B------:R-:W-:Y:S02]  /*47a0*/  @P0 R2UR UR5, R8 ;  /* 0x00000000080502ca */ /* 0x000fe400000e0000 */
[----:B------:R2:W-:Y:S03]  /*47b0*/  SYNCS.ARRIVE.TRANS64.RED.A1T0 RZ, [R0+URZ], RZ ;  /* 0x000000ff00ff79a7 */ /* 0x0005e600081004ff */
[----:B------:R-:W-:Y:S04]  /*47c0*/  @UP1 UMOV UR26, UR4 ;  /* 0x00000004001a1c82 */ /* 0x000fe80008000000 */
[----:B------:R-:W-:Y:S04]  /*47d0*/  @UP1 UMOV UR14, UR6 ;  /* 0x00000006000e1c82 */ /* 0x000fe80008000000 */
[----:B------:R-:W-:Y:S01]  /*47e0*/  @UP1 UMOV UR13, UR5 ;  /* 0x00000005000d1c82 */ /* 0x000fe20008000000 */
[----:B------:R-:W-:Y:S05]  /*47f0*/  BRA.U !UP0, `(.L_x_86) ;  /* 0x0000000108a47547 */ /* 0x000fea000b800000 */
[----:B------:R-:W-:Y:S02]  /*4800*/  UIMAD.WIDE.U32 UR8, UR13, UR31, URZ ;  /* 0x0000001f0d0872a5 */ /* 0x000fe4000f8e00ff */
[----:B------:R-:W-:Y:S02]  /*4810*/  UIMAD.WIDE.U32 UR10, UR14, UR28, URZ ;  /* 0x0000001c0e0a72a5 */ /* 0x000fe4000f8e00ff */
[----:B------:R-:W-:Y:S02]  /*4820*/  USEL UR4, UR27, UR34, !UP5 ;  /* 0x000000221b047287 */ /* 0x000fe4000e800000 */
[----:B------:R-:W-:Y:S02]  /*4830*/  USEL UR7, UR33, UR35, !UP6 ;  /* 0x0000002321077287 */ /* 0x000fe4000f000000 */
[----:B-1----:R-:W-:Y:S02]  /*4840*/  UIMAD.WIDE.U32 UR18, UR4, UR16, URZ ;  /* 0x00000010041272a5 */ /* 0x002fe4000f8e00ff */
[----:B------:R-:W-:Y:S01]  /*4850*/  UIMAD.WIDE.U32 UR20, UR7, UR16, URZ ;  /* 0x00000010071472a5 */ /* 0x000fe2000f8e00ff */
[----:B------:R-:W-:Y:S02]  /*4860*/  UMOV UR5, UR9 ;  /* 0x0000000900057c82 */ /* 0x000fe40008000000 */
[----:B------:R-:W-:Y:S03]  /*4870*/  USHF.R.U32.HI UR6, URZ, UR38, UR5 ;  /* 0x00000026ff067299 */ /* 0x000fe60008011605 */
[----:B------:R-:W-:Y:S01]  /*4880*/  UMOV UR5, UR11 ;  /* 0x0000000b00057c82 */ /* 0x000fe20008000000 */
[----:B------:R-:W-:Y:S02]  /*4890*/  USEL UR6, UR13, UR6, !UP5 ;  /* 0x000000060d067287 */ /* 0x000fe4000e800000 */
[----:B------:R-:W-:Y:S02]  /*48a0*/  USHF.R.U32.HI UR8, URZ, UR29, UR5 ;  /* 0x0000001dff087299 */ /* 0x000fe40008011605 */
[----:B------:R-:W-:Y:S01]  /*48b0*/  UIMAD.WIDE.U32 UR10, UR6, UR16, URZ ;  /* 0x00000010060a72a5 */ /* 0x000fe2000f8e00ff */
[----:B------:R-:W-:Y:S02]  /*48c0*/  UMOV UR5, UR19 ;  /* 0x0000001300057c82 */ /* 0x000fe40008000000 */
[----:B------:R-:W-:Y:S03]  /*48d0*/  @UP4 USHF.R.U32.HI UR4, URZ, UR17, UR5 ;  /* 0x00000011ff044299 */ /* 0x000fe60008011605 */
[----:B------:R-:W-:Y:S01]  /*48e0*/  UMOV UR5, UR21 ;  /* 0x0000001500057c82 */ /* 0x000fe20008000000 */
[----:B------:R-:W-:Y:S02]  /*48f0*/  UIMAD UR4, UR40, UR4, URZ ;  /* 0x00000004280472a4 */ /* 0x000fe4000f8e02ff */
[----:B------:R-:W-:Y:S02]  /*4900*/  @UP4 USHF.R.U32.HI UR7, URZ, UR17, UR5 ;  /* 0x00000011ff074299 */ /* 0x000fe40008011605 */
[----:B------:R-:W-:Y:S02]  /*4910*/  USEL UR5, UR14, UR8, !UP6 ;  /* 0x000000080e057287 */ /* 0x000fe4000f000000 */
[----:B------:R-:W-:Y:S02]  /*4920*/  UIMAD UR8, UR40, UR7, URZ ;  /* 0x00000007280872a4 */ /* 0x000fe4000f8e02ff */
[----:B------:R-:W-:Y:S03]  /*4930*/  UISETP.GE.AND UP0, UPT, UR6, UR4, UPT ;  /* 0x000000040600728c */ /* 0x000fe6000bf06270 */
[----:B------:R-:W-:Y:S01]  /*4940*/  UMOV UR4, UR11 ;  /* 0x0000000b00047c82 */ /* 0x000fe20008000000 */
[----:B------:R-:W-:Y:S02]  /*4950*/  UISETP.GE.OR UP0, UPT, UR5, UR8, UP0 ;  /* 0x000000080500728c */ /* 0x000fe40008706670 */
[----:B------:R-:W-:Y:S02]  /*4960*/  USHF.R.U32.HI UR4, URZ, UR17, UR4 ;  /* 0x00000011ff047299 */ /* 0x000fe40008011604 */
[----:B------:R-:W-:Y:S02]  /*4970*/  UIMAD.WIDE.U32 UR8, UR5, UR16, URZ ;  /* 0x00000010050872a5 */ /* 0x000fe4000f8e00ff */
[----:B------:R-:W-:Y:S04]  /*4980*/  USEL UR10, UR6, UR4, !UP4 ;  /* 0x00000004060a7287 */ /* 0x000fe8000e000000 */
[----:B------:R-:W-:Y:S01]  /*4990*/  UIADD3 UR11, UPT, UPT, -UR10, URZ, URZ ;  /* 0x000000ff0a0b7290 */ /* 0x000fe2000fffe1ff */
[----:B------:R-:W-:Y:S02]  /*49a0*/  @!UP0 UMOV UR4, UR9 ;  /* 0x0000000900048c82 */ /* 0x000fe40008000000 */
[----:B------:R-:W-:Y:S02]  /*49b0*/  @!UP0 USHF.R.U32.HI UR4, URZ, UR17, UR4 ;  /* 0x00000011ff048299 */ /* 0x000fe40008011604 */
[----:B------:R-:W-:Y:S02]  /*49c0*/  UIMAD UR8, UR40, UR11, UR6 ;  /* 0x0000000b280872a4 */ /* 0x000fe4000f8e0206 */
[----:B------:R-:W-:Y:S04]  /*49d0*/  @!UP0 USEL UR4, UR5, UR4, !UP4 ;  /* 0x0000000405048287 */ /* 0x000fe8000e000000 */
[----:B------:R-:W-:Y:S02]  /*49e0*/  @!UP0 UIMAD UR8, UR7, UR8, UR4 ;  /* 0x00000008070882a4 */ /* 0x000fe4000f8e0204 */
[----:B------:R-:W-:Y:S02]  /*49f0*/  @!UP0 UIADD3 UR9, UPT, UPT, UR10, -UR4, URZ ;  /* 0x800000040a098290 */ /* 0x000fe4000fffe0ff */
[----:B------:R-:W-:Y:S02]  /*4a00*/  UIADD3 UR4, UPT, UPT, -UR5, URZ, URZ ;  /* 0x000000ff05047290 */ /* 0x000fe4000fffe1ff */
[----:B------:R-:W-:Y:S02]  /*4a10*/  UIADD3 UR7, UPT, UPT, -UR6, URZ, URZ ;  /* 0x000000ff06077290 */ /* 0x000fe4000fffe1ff */
[----:B------:R-:W-:Y:S02]  /*4a20*/  @!UP0 UIMAD UR6, UR9, UR40, UR5 ;  /* 0x00000028090682a4 */ /* 0x000fe4000f8e0205 */
[----:B------:R-:W-:Y:S02]  /*4a30*/  UIMAD UR14, UR15, UR4, UR14 ;  /* 0x000000040f0e72a4 */ /* 0x000fe4000f8e020e */
[----:B------:R-:W-:Y:S01]  /*4a40*/  UIMAD UR13, UR30, UR7, UR13 ;  /* 0x000000071e0d72a4 */ /* 0x000fe2000f8e020d */
[----:B------:R-:W-:Y:S02]  /*4a50*/  @!UP0 UMOV UR5, UR8 ;  /* 0x0000000800058c82 */ /* 0x000fe40008000000 */
[----:B------:R-:W-:Y:S02]  /*4a60*/  UIMAD UR14, UR5, UR15, UR14 ;  /* 0x0000000f050e72a4 */ /* 0x000fe4000f8e020e */
[----:B------:R-:W-:Y:S11]  /*4a70*/  UIMAD UR13, UR6, UR30, UR13 ;  /* 0x0000001e060d72a4 */ /* 0x000ff6000f8e020d */
[----:B------:R-:W-:Y:S01]  /*4a80*/  @!UPT UIADD3 URZ, UPT, UPT, URZ, URZ, URZ ;  /* 0x000000fffffff290 */ /* 0x000fe2000fffe0ff */
.L_x_86:
[----:B------:R-:W4:Y:S01]  /*4a90*/  @!UP2 LDCU.128 UR20, c[0x0][0xb10] ;  /* 0x00016200ff14a7ac */ /* 0x000f220008000c00 */
[C---:B---3--:R-:W-:Y:S02]  /*4aa0*/  ISETP.NE.U32.AND P1, PT, R4.reuse, RZ, PT ;  /* 0x000000ff0400720c */ /* 0x048fe40003f25070 */
[----:B------:R-:W-:Y:S02]  /*4ab0*/  ISETP.NE.U32.AND P0, PT, R4, RZ, PT ;  /* 0x000000ff0400720c */ /* 0x000fe40003f05070 */
[C---:B------:R-:W-:Y:S02]  /*4ac0*/  ISETP.NE.AND.EX P1, PT, R5.reuse, RZ, PT, P1 ;  /* 0x000000ff0500720c */ /* 0x040fe40003f25310 */
[----:B------:R-:W-:Y:S01]  /*4ad0*/  ISETP.NE.AND.EX P0, PT, R5, RZ, PT, P0 ;  /* 0x000000ff0500720c */ /* 0x000fe20003f05300 */
[----:B------:R-:W3:Y:S01]  /*4ae0*/  @!UP2 LDCU UR5, c[0x0][0xb0c] ;  /* 0x00016180ff05a7ac */ /* 0x000ee20008000800 */
[----:B------:R-:W-:Y:S02]  /*4af0*/  USHF.L.U32 UR11, UR25, 0x7, URZ ;  /* 0x00000007190b7899 */ /* 0x000fe400080006ff */
[----:B------:R-:W-:Y:S02]  /*4b00*/  USHF.L.U32 UR10, UR32, 0x6, URZ ;  /* 0x00000006200a7899 */ /* 0x000fe400080006ff */
[----:B----4-:R-:W-:Y:S07]  /*4b10*/  UIMAD.WIDE.U32 UR6, UR14, UR20, URZ ;  /* 0x000000140e0672a5 */ /* 0x010fee000f8e00ff */
[----:B------:R-:W-:Y:S01]  /*4b20*/  @!UP2 UMOV UR4, UR7 ;  /* 0x000000070004ac82 */ /* 0x000fe20008000000 */
[----:B---3--:R-:W-:Y:S02]  /*4b30*/  @!UP2 UISETP.NE.AND UP0, UPT, UR5, 0x1, UPT ;  /* 0x000000010500a88c */ /* 0x008fe4000bf05270 */
[----:B------:R-:W-:Y:S02]  /*4b40*/  @!UP2 USHF.R.U32.HI UR4, URZ, UR21, UR4 ;  /* 0x00000015ff04a299 */ /* 0x000fe40008011604 */
[----:B------:R-:W-:Y:S02]  /*4b50*/  UIMAD.WIDE.U32 UR6, UR13, UR23, URZ ;  /* 0x000000170d0672a5 */ /* 0x000fe4000f8e00ff */
[----:B------:R-:W-:Y:S02]  /*4b60*/  @!UP2 USEL UR8, UR14, UR4, !UP0 ;  /* 0x000000040e08a287 */ /* 0x000fe4000c000000 */
[----:B------:R-:W-:Y:S03]  /*4b70*/  @!UP2 UISETP.NE.AND UP0, UPT, UR22, 0x1, UPT ;  /* 0x000000011600a88c */ /* 0x000fe6000bf05270 */
[----:B------:R-:W-:Y:S02]  /*4b80*/  @!UP2 UMOV UR6, UR7 ;  /* 0x000000070006ac82 */ /* 0x000fe40008000000 */
[----:B------:R-:W3:Y:S02]  /*4b90*/  @!UP2 LDCU UR4, c[0x0][0xb20] ;  /* 0x00016400ff04a7ac */ /* 0x000ee40008000800 */
[----:B---3--:R-:W-:Y:S04]  /*4ba0*/  @!UP2 USHF.R.U32.HI UR6, URZ, UR4, UR6 ;  /* 0x00000004ff06a299 */ /* 0x008fe80008011606 */
[----:B------:R-:W-:Y:S04]  /*4bb0*/  @!UP2 USEL UR6, UR13, UR6, !UP0 ;  /* 0x000000060d06a287 */ /* 0x000fe8000c000000 */
[----:B------:R-:W-:Y:S02]  /*4bc0*/  @!UP2 UIADD3 UR4, UPT, UPT, -UR8, UR6, URZ ;  /* 0x000000060804a290 */ /* 0x000fe4000fffe1ff */
[----:B------:R-:W-:Y:S02]  /*4bd0*/  @!UP2 UIADD3 UR6, UPT, UPT, UR8, -UR6, URZ ;  /* 0x800000060806a290 */ /* 0x000fe4000fffe0ff */
[----:B------:R-:W-:Y:S02]  /*4be0*/  @!UP2 UIMAD UR14, UR4, UR5, UR14 ;  /* 0x00000005040ea2a4 */ /* 0x000fe4000f8e020e */
[----:B------:R-:W-:Y:S01]  /*4bf0*/  @!UP2 UIMAD UR13, UR6, UR22, UR13 ;  /* 0x00000016060da2a4 */ /* 0x000fe2000f8e020d */
[----:B------:R-:W-:Y:S11]  /*4c00*/  BRA.U UP3, `(.L_x_87) ;  /* 0x0000000103107547 */ /* 0x000ff6000b800000 */
[----:B--2---:R-:W-:Y:S04]  /*4c10*/  MOV R0, UR37 ;  /* 0x0000002500007c02 */ /* 0x004fe80008000f00 */
[----:B------:R-:W-:Y:S04]  /*4c20*/  SHF.L.U32 R9, R0, 0x1f, RZ ;  /* 0x0000001f00097819 */ /* 0x000fe800000006ff */
[----:B------:R-:W2:Y:S02]  /*4c30*/  SYNCS.PHASECHK.TRANS64.TRYWAIT P2, [UR24+0x68], R9 ;  /* 0x00006809ff0075a7 */ /* 0x000ea40008041118 */
[----:B--2---:R-:W-:Y:S05]  /*4c40*/  @!P2 BRA `(.L_x_88) ;  /* 0x0000003c007ca947 */ /* 0x004fea0003800000 */
.L_x_87:
[----:B------:R-:W-:Y:S05]  /*4c50*/  @!P1 BRA `(.L_x_89) ;  /* 0x0000000000309947 */ /* 0x000fea0003800000 */
[----:B------:R-:W-:Y:S01]  /*4c60*/  ISETP.NE.U32.AND P1, PT, R2, RZ, PT ;  /* 0x000000ff0200720c */ /* 0x000fe20003f25070 */
[----:B------:R-:W3:Y:S01]  /*4c70*/  LDCU.64 UR4, c[0x0][0x358] ;  /* 0x00006b00ff0477ac */ /* 0x000ee20008000a00 */
[----:B------:R-:W-:Y:S02]  /*4c80*/  IMAD.MOV.U32 R84, RZ, RZ, 0x1 ;  /* 0x00000001ff547424 */ /* 0x000fe400078e00ff */
[----:B------:R-:W-:Y:S11]  /*4c90*/  ISETP.NE.AND.EX P1, PT, R3, RZ, PT, P1 ;  /* 0x000000ff0300720c */ /* 0x000ff60003f25310 */
[----:B------:R-:W-:Y:S02]  /*4ca0*/  @!UPT UIADD3 URZ, UPT, UPT, URZ, URZ, URZ ;  /* 0x000000fffffff290 */ /* 0x000fe4000fffe0ff */
[----:B--2---:R-:W2:Y:S01]  /*4cb0*/  @P1 LDC.64 R8, c[0x0][0x888] ;  /* 0x00022200ff081b82 */ /* 0x004ea20000000a00 */
[----:B------:R-:W-:Y:S04]  /*4cc0*/  @P1 IMAD R0, R4, UR36, RZ ;  /* 0x0000002404001c24 */ /* 0x000fe8000f8e02ff */
[----:B--2---:R-:W-:Y:S04]  /*4cd0*/  @P1 IMAD.WIDE R8, R0, 0x4, R8 ;  /* 0x0000000400081825 */ /* 0x004fe800078e0208 */
[----:B------:R-:W-:Y:S01]  /*4ce0*/  HFMA2 R0, -RZ, RZ, 0, 5.9604644775390625e-08 ;  /* 0x00000001ff007431 */ /* 0x000fe200000001ff */
[----:B---3-5:R3:W5:Y:S04]  /*4cf0*/  @P1 LDG.E R41, desc[UR4][R8.64] ;  /* 0x0000000408291981 */ /* 0x028768000c1e1900 */
[----:B------:R-:W-:Y:S01]  /*4d00*/  @!P1 PRMT R84, R0, 0x7610, R84 ;  /* 0x0000761000549816 */ /* 0x000fe20000000054 */
[----:B---3--:R-:W4:Y:S06]  /*4d10*/  @!P1 LDC R41, c[0x0][0x880] ;  /* 0x00022000ff299b82 */ /* 0x008f2c0000000800 */
.L_x_89:
[----:B----45:R-:W-:Y:S01]  /*4d20*/  @!P0 FSETP.EQ.AND P1, PT, R41, RZ, PT ;  /* 0x000000ff2900820b */ /* 0x030fe20003f22000 */
[----:B------:R-:W-:Y:S01]  /*4d30*/  @!UPT UIADD3 URZ, UPT, UPT, URZ, URZ, URZ ;  /* 0x000000fffffff290 */ /* 0x000fe2000fffe0ff */
[----:B------:R-:W-:Y:S11]  /*4d40*/  @!P0 BRA `(.L_x_90) ;  /* 0x0000000000188947 */ /* 0x000ff60003800000 */
[----:B------:R-:W-:Y:S02]  /*4d50*/  LOP3.LUT P0, RZ, R84, 0xff, RZ, 0xc0, !PT ;  /* 0x000000ff54ff7812 */ /* 0x000fe4000780c0ff */
[----:B------:R-:W-:Y:S04]  /*4d60*/  ISETP.NE.U32.AND P1, PT, R2, RZ, PT ;  /* 0x000000ff0200720c */ /* 0x000fe80003f25070 */
[----:B------:R-:W-:Y:S04]  /*4d70*/  ISETP.NE.AND.EX P1, PT, R3, RZ, PT, P1 ;  /* 0x000000ff0300720c */ /* 0x000fe80003f25310 */
[----:B------:R-:W-:Y:S03]  /*4d80*/  PLOP3.LUT P1, PT, P1, PT, PT, 0x8, 0x80 ;  /* 0x000000000080781c */ /* 0x000fe60000f2e170 */
[----:B------:R-:W-:Y:S11]  /*4d90*/  @P0 FSETP.EQ.AND P1, PT, R41, RZ, PT ;  /* 0x000000ff2900020b */ /* 0x000ff60003f22000 */
[----:B------:R-:W-:Y:S02]  /*4da0*/  @!UPT UIADD3 URZ, UPT, UPT, URZ, URZ, URZ ;  /* 0x000000fffffff290 */ /* 0x000fe4000fffe0ff */
.L_x_90:
[----:B------:R-:W-:Y:S01]  /*4db0*/  ULEA UR4, UR12, UR24, 0x3 ;  /* 0x000000180c047291 */ /* 0x000fe2000f8e18ff */
[----:B--2---:R-:W-:Y:S02]  /*4dc0*/  SHF.L.U32 R9, R15, 0x1f, RZ ;  /* 0x0000001f0f097819 */ /* 0x004fe400000006ff */
[----:B------:R-:W-:Y:S04]  /*4dd0*/  ELECT P0, URZ, PT ;  /* 0x0000000000ff782f */ /* 0x000fe80003800000 */
[----:B------:R-:W-:Y:S02]  /*4de0*/  PLOP3.LUT P1, PT, P1, P0, PT, 0xf2, 0x2f ;  /* 0x00000000002f781c */ /* 0x000fe40000f21e72 */
[----:B------:R-:W2:Y:S11]  /*4df0*/  SYNCS.PHASECHK.TRANS64.TRYWAIT P2, [UR4+0x48], R9 ;  /* 0x00004809ff0075a7 */ /* 0x000eb60008041104 */
[----:B------:R-:W-:Y:S05]  /*4e00*/  @!P1 IADD3 R8, P0, PT, R16, 0x580, RZ ;  /* 0x0000058010089810 */ /* 0x000fea0007f1e0ff */
[----:B------:R-:W-:Y:S01]  /*4e10*/  @!P1 IMAD.X R6, RZ, RZ, R17, P0 ;  /* 0x000000ffff069224 */ /* 0x000fe200000e0611 */
[----:B--2---:R-:W-:Y:S07]  /*4e20*/  @!P2 BRA `(.L_x_91) ;  /* 0x0000003c001ca947 */ /* 0x004fee0003800000 */
.L_x_163:
[----:B------:R-:W3:Y:S01]  /*4e30*/  S2UR UR20, SR_CgaCtaId ;  /* 0x00000000001479c3 */ /* 0x000ee20000008800 */
[----:B------:R-:W-:Y:S01]  /*4e40*/  @!P1 R2UR UR7, R6 ;  /* 0x00000000060792ca */ /* 0x000fe200000e0000 */
[----:B------:R-:W-:Y:S01]  /*4e50*/  UIADD3 UR5, UPT, UPT, UR12, 0x1, URZ ;  /* 0x000000010c057890 */ /* 0x000fe2000fffe0ff */
[----:B------:R-:W-:Y:S01]  /*4e60*/  @!P1 R2UR UR6, R8 ;  /* 0x00000000080692ca */ /* 0x000fe200000e0000 */
[----:B------:R-:W-:Y:S01]  /*4e70*/  UIADD3 UR9, UPT, UPT, UR4, 0x30, URZ ;  /* 0x0000003004097890 */ /* 0x000fe2000fffe0ff */
[----:B------:R-:W-:Y:S01]  /*4e80*/  @!P1 IMAD.MOV.U32 R6, RZ, RZ, 0x2000 ;  /* 0x00002000ff069424 */ /* 0x000fe200078e00ff */
[----:B------:R-:W-:Y:S01]  /*4e90*/  UISETP.NE.AND UP0, UPT, UR5, 0x3, UPT ;  /* 0x000000030500788c */ /* 0x000fe2000bf05270 */
[----:B------:R-:W-:Y:S01]  /*4ea0*/  VIADD R14, R14, 0x1 ;  /* 0x000000010e0e7836 */ /* 0x000fe20000000000 */
[----:B------:R-:W-:Y:S01]  /*4eb0*/  UMOV UR22, 0x0 ;  /* 0x0000000000167882 */ /* 0x000fe20000000000 */
[----:B------:R-:W-:Y:S05]  /*4ec0*/  UMOV UR23, 0x10000000 ;  /* 0x1000000000177882 */ /* 0x000fea0000000000 */
[----:B--2---:R-:W-:Y:S01]  /*4ed0*/  IMAD.U32 R9, RZ, RZ, UR7 ;  /* 0x00000007ff097e24 */ /* 0x004fe2000f8e00ff */
[----:B------:R-:W-:Y:S01]  /*4ee0*/  USEL UR7, URZ, 0x1, UP0 ;  /* 0x00000001ff077887 */ /* 0x000fe20008000000 */
[----:B------:R-:W-:Y:S01]  /*4ef0*/  IMAD.U32 R8, RZ, RZ, UR6 ;  /* 0x00000006ff087e24 */ /* 0x000fe2000f8e00ff */
[----:B------:R-:W-:Y:S02]  /*4f00*/  USEL UR6, UR5, URZ, UP0 ;  /* 0x000000ff05067287 */ /* 0x000fe40008000000 */
[----:B------:R-:W-:Y:S01]  /*4f10*/  VOTEU.ALL UP0, P1 ;  /* 0x0000000000ff7886 */ /* 0x000fe20000800000 */
[----:B------:R-:W-:Y:S02]  /*4f20*/  @!P1 R2UR UR19, R9 ;  /* 0x00000000091392ca */ /* 0x000fe400000e0000 */
[----:B------:R-:W-:Y:S02]  /*4f30*/  @!P1 R2UR UR18, R8 ;  /* 0x00000000081292ca */ /* 0x000fe400000e0000 */
[----:B------:R-:W-:Y:S01]  /*4f40*/  @!UP0 ULEA UR5, UR12, UR24, 0xd ;  /* 0x000000180c058291 */ /* 0x000fe2000f8e68ff */
[----:B------:R-:W-:Y:S01]  /*4f50*/  LOP3.LUT R15, R15, UR7, RZ, 0x3c, !PT ;  /* 0x000000070f0f7c12 */ /* 0x000fe2000f8e3cff */
[----:B---3--:R-:W-:Y:S02]  /*4f60*/  UPRMT UR20, UR20, 0x654, UR9 ;  /* 0x0000065414147896 */ /* 0x008fe40008000009 */
[----:B------:R-:W-:Y:S01]  /*4f70*/  @!UP0 UIADD3 UR8, UPT, UPT, UR5, 0x200, URZ ;  /* 0x0000020005088890 */ /* 0x000fe2000fffe0ff */
[----:B------:R-:W-:Y:S01]  /*4f80*/  SHF.L.U32 R0, R15, 0x1f, RZ ;  /* 0x0000001f0f007819 */ /* 0x000fe200000006ff */
[----:B------:R-:W-:Y:S01]  /*4f90*/  VOTEU.ALL UP0, P1 ;  /* 0x0000000000ff7886 */ /* 0x000fe20000800000 */
[----:B------:R-:W-:Y:S01]  /*4fa0*/  UMOV UR12, UR36 ;  /* 0x00000024000c7c82 */ /* 0x000fe20008000000 */
[----:B------:R-:W-:Y:S05]  /*4fb0*/  ULEA UR5, UR6, UR24, 0x3 ;  /* 0x0000001806057291 */ /* 0x000fea000f8e18ff */
[----:B------:R2:W-:Y:S01]  /*4fc0*/  @!UP0 UTMALDG.3D [UR8], [UR18], desc[UR22] ;  /* 0x00001608120085b4 */ /* 0x0005e20008011000 */
[----:B------:R2:W-:Y:S01]  /*4fd0*/  @!P1 SYNCS.ARRIVE.TRANS64.RED.A0TR RZ, [UR4+0x30], R6 ;  /* 0x00003006ffff99a7 */ /* 0x0005e20008300404 */
[----:B------:R-:W-:Y:S02]  /*4fe0*/  SYNCS.ARRIVE.TRANS64.RED.A1T0 RZ, [UR20], RZ ;  /* 0x000000ffffff79a7 */ /* 0x000fe40008100414 */
[----:B------:R-:W3:Y:S02]  /*4ff0*/  SYNCS.PHASECHK.TRANS64.TRYWAIT P0, [UR5+0x48], R0 ;  /* 0x00004800ff0075a7 */ /* 0x000ee40008001105 */
[----:B--23--:R-:W-:Y:S05]  /*5000*/  @!P0 BRA `(.L_x_92) ;  /* 0x0000003800bc8947 */ /* 0x00cfea0003800000 */
.L_x_165:
[----:B------:R-:W3:Y:S01]  /*5010*/  S2UR UR12, SR_CgaCtaId ;  /* 0x00000000000c79c3 */ /* 0x000ee20000008800 */
[----:B------:R-:W-:Y:S01]  /*5020*/  UIADD3 UR9, UPT, UPT, UR5, 0x30, URZ ;  /* 0x0000003005097890 */ /* 0x000fe2000fffe0ff */
[----:B------:R-:W-:Y:S01]  /*5030*/  @!P1 IADD3 R6, P0, PT, R16, 0x580, RZ ;  /* 0x0000058010069810 */ /* 0x000fe20007f1e0ff */
[----:B------:R-:W-:Y:S01]  /*5040*/  UPLOP3.LUT UP3, UPT, UPT, UPT, UPT, 0x80, 0x8 ;  /* 0x000000000008789c */ /* 0x000fe20003f6f070 */
[----:B------:R-:W-:Y:S01]  /*5050*/  R2UR UR23, R86 ;  /* 0x00000000561772ca */ /* 0x000fe200000e0000 */
[----:B------:R-:W-:Y:S01]  /*5060*/  UMOV UR20, 0x0 ;  /* 0x0000000000147882 */ /* 0x000fe20000000000 */
[----:B------:R-:W-:Y:S01]  /*5070*/  @!P1 R2UR UR7, R6 ;  /* 0x00000000060792ca */ /* 0x000fe200000e0000 */
[----:B--2---:R-:W-:Y:S01]  /*5080*/  @!P1 IMAD.X R0, RZ, RZ, R17, P0 ;  /* 0x000000ffff009224 */ /* 0x004fe200000e0611 */
[----:B------:R-:W-:Y:S01]  /*5090*/  UMOV UR21, 0x10000000 ;  /* 0x1000000000157882 */ /* 0x000fe20000000000 */
[----:B------:R-:W-:Y:S01]  /*50a0*/  VOTEU.ALL UP0, P1 ;  /* 0x0000000000ff7886 */ /* 0x000fe20000800000 */
[----:B------:R-:W-:Y:S02]  /*50b0*/  R2UR UR22, R87 ;  /* 0x00000000571672ca */ /* 0x000fe400000e0000 */
[----:B------:R-:W-:Y:S02]  /*50c0*/  @!P1 R2UR UR4, R0 ;  /* 0x00000000000492ca */ /* 0x000fe400000e0000 */
[----:B------:R-:W-:Y:S01]  /*50d0*/  @!UP0 UIADD3 UR10, UPT, UPT, UR10, 0x20, URZ ;  /* 0x000000200a0a8890 */ /* 0x000fe2000fffe0ff */
[C---:B------:R-:W-:Y:S02]  /*50e0*/  ISETP.NE.AND P0, PT, R14.reuse, 0x2, PT ;  /* 0x000000020e00780c */ /* 0x040fe40003f05270 */
[----:B------:R-:W-:Y:S02]  /*50f0*/  UIADD3 UR32, UPT, UPT, UR13, UR23, URZ ;  /* 0x000000170d207290 */ /* 0x000fe4000fffe0ff */
[----:B------:R-:W-:Y:S01]  /*5100*/  IMAD.U32 R8, RZ, RZ, UR7 ;  /* 0x00000007ff087e24 */ /* 0x000fe2000f8e00ff */
[----:B------:R-:W-:Y:S02]  /*5110*/  SEL R0, RZ, 0x1, P0 ;  /* 0x00000001ff007807 */ /* 0x000fe40000000000 */
[----:B------:R-:W-:Y:S01]  /*5120*/  SEL R14, R14, RZ, P0 ;  /* 0x000000ff0e0e7207 */ /* 0x000fe20000000000 */
[----:B------:R-:W-:Y:S01]  /*5130*/  UIADD3 UR25, UPT, UPT, UR14, UR22, URZ ;  /* 0x000000160e197290 */ /* 0x000fe2000fffe0ff */
[----:B------:R-:W-:Y:S01]  /*5140*/  @!P1 R2UR UR18, R8 ;  /* 0x00000000081292ca */ /* 0x000fe200000e0000 */
[----:B------:R-:W-:Y:S01]  /*5150*/  IMAD.U32 R9, RZ, RZ, UR4 ;  /* 0x00000004ff097e24 */ /* 0x000fe2000f8e00ff */
[----:B------:R-:W-:Y:S01]  /*5160*/  @!UP0 ULEA UR4, UR6, UR24, 0xd ;  /* 0x0000001806048291 */ /* 0x000fe2000f8e68ff */
[----:B------:R-:W-:Y:S03]  /*5170*/  LOP3.LUT R13, R13, R0, RZ, 0x3c, !PT ;  /* 0x000000000d0d7212 */ /* 0x000fe600078e3cff */
[----:B------:R-:W-:Y:S01]  /*5180*/  @!P1 R2UR UR19, R9 ;  /* 0x00000000091392ca */ /* 0x000fe200000e0000 */
[----:B------:R-:W-:Y:S02]  /*5190*/  @!UP0 UIADD3 UR8, UPT, UPT, UR4, 0x200, URZ ;  /* 0x0000020004088890 */ /* 0x000fe4000fffe0ff */
[----:B---3--:R-:W-:Y:S01]  /*51a0*/  UPRMT UR4, UR12, 0x654, UR9 ;  /* 0x000006540c047896 */ /* 0x008fe20008000009 */
[----:B------:R-:W-:Y:S02]  /*51b0*/  VOTEU.ALL UP0, P1 ;  /* 0x0000000000ff7886 */ /* 0x000fe40000800000 */
[----:B------:R-:W-:Y:S01]  /*51c0*/  UMOV UR12, UR36 ;  /* 0x00000024000c7c82 */ /* 0x000fe20008000000 */
[----:B------:R-:W-:Y:S06]  /*51d0*/  UMOV UR36, UR26 ;  /* 0x0000001a00247c82 */ /* 0x000fec0008000000 */
[----:B------:R2:W-:Y:S01]  /*51e0*/  @!UP0 UTMALDG.3D [UR8], [UR18], desc[UR20] ;  /* 0x00001408120085b4 */ /* 0x0005e20008011000 */
[----:B------:R4:W-:Y:S01]  /*51f0*/  @!P1 SYNCS.ARRIVE.TRANS64.RED.A0TR RZ, [UR5+0x30], R7 ;  /* 0x00003007ffff99a7 */ /* 0x0009e20008300405 */
[----:B------:R-:W-:Y:S01]  /*5200*/  SYNCS.ARRIVE.TRANS64.RED.A1T0 RZ, [UR4], RZ ;  /* 0x000000ffffff79a7 */ /* 0x000fe20008100404 */
[----:B------:R-:W-:Y:S04]  /*5210*/  UIADD3 UR4, UPT, UPT, UR6, 0x1, URZ ;  /* 0x0000000106047890 */ /* 0x000fe8000fffe0ff */
[----:B------:R-:W-:Y:S04]  /*5220*/  UISETP.NE.AND UP0, UPT, UR4, 0x3, UPT ;  /* 0x000000030400788c */ /* 0x000fe8000bf05270 */
[----:B------:R-:W-:Y:S06]  /*5230*/  USEL UR5, URZ, 0x1, UP0 ;  /* 0x00000001ff057887 */ /* 0x000fec0008000000 */
[----:B------:R-:W-:Y:S01]  /*5240*/  LOP3.LUT R15, R15, UR5, RZ, 0x3c, !PT ;  /* 0x000000050f0f7c12 */ /* 0x000fe2000f8e3cff */
[----:B--2---:R-:W-:Y:S01]  /*5250*/  USEL UR12, UR4, URZ, UP0 ;  /* 0x000000ff040c7287 */ /* 0x004fe20008000000 */
[----:B------:R-:W-:Y:S11]  /*5260*/  BRA.U UP1, `(.L_x_93) ;  /* 0xfffffff101e87547 */ /* 0x000ff6000b83ffff */
[----:B------:R-:W-:Y:S01]  /*5270*/  UIADD3 UR24, UPT, UPT, UR24, 0x48, URZ ;  /* 0x0000004818187890 */ /* 0x000fe2000fffe0ff */
[----:B------:R-:W-:-:S03]  /*5280*/  SHF.L.U32 R3, R15, 0x1f, RZ ;  /* 0x0000001f0f037819 */ /* 0x000fc600000006ff */
[----:B------:R-:W-:-:S09]  /*5290*/  ULEA UR4, UR12, UR24, 0x3 ;  /* 0x000000180c047291 */ /* 0x000fd2000f8e18ff */
[----:B------:R-:W2:Y:S02]  /*52a0*/  SYNCS.PHASECHK.TRANS64.TRYWAIT P0, [UR4], R3 ;  /* 0x00000003ff0075a7 */ /* 0x000ea40008001104 */
[----:B--2---:R-:W-:Y:S05]  /*52b0*/  @!P0 BRA `(.L_x_94) ;  /* 0x0000003800288947 */ /* 0x004fea0003800000 */
.L_x_167:
[----:B------:R-:W-:-:S04]  /*52c0*/  UIADD3 UR4, UPT, UPT, UR12, 0x1, URZ ;  /* 0x000000010c047890 */ /* 0x000fc8000fffe0ff */
[----:B------:R-:W-:-:S04]  /*52d0*/  UISETP.NE.AND UP0, UPT, UR4, 0x3, UPT ;  /* 0x000000030400788c */ /* 0x000fc8000bf05270 */
[----:B------:R-:W-:Y:S02]  /*52e0*/  USEL UR6, URZ, 0x1, UP0 ;  /* 0x00000001ff067887 */ /* 0x000fe40008000000 */
[----:B------:R-:W-:-:S04]  /*52f0*/  USEL UR4, UR4, URZ, UP0 ;  /* 0x000000ff04047287 */ /* 0x000fc80008000000 */
[----:B------:R-:W-:Y:S01]  /*5300*/  ULEA UR5, UR4, UR24, 0x3 ;  /* 0x0000001804057291 */ /* 0x000fe2000f8e18ff */
[----:B------:R-:W-:-:S04]  /*5310*/  LOP3.LUT R15, R15, UR6, RZ, 0x3c, !PT ;  /* 0x000000060f0f7c12 */ /* 0x000fc8000f8e3cff */
[----:B--2---:R-:W-:-:S04]  /*5320*/  SHF.L.U32 R3, R15, 0x1f, RZ ;  /* 0x0000001f0f037819 */ /* 0x004fc800000006ff */
[----:B------:R-:W2:Y:S02]  /*5330*/  SYNCS.PHASECHK.TRANS64.TRYWAIT P0, [UR5], R3 ;  /* 0x00000003ff0075a7 */ /* 0x000ea40008001105 */
[----:B--2---:R-:W-:Y:S05]  /*5340*/  @!P0 BRA `(.L_x_95) ;  /* 0x00000038001c8947 */ /* 0x004fea0003800000 */
.L_x_169:
[----:B------:R-:W-:-:S04]  /*5350*/  UIADD3 UR4, UPT, UPT, UR4, 0x1, URZ ;  /* 0x0000000104047890 */ /* 0x000fc8000fffe0ff */
[----:B------:R-:W-:-:S04]  /*5360*/  UISETP.NE.AND UP0, UPT, UR4, 0x3, UPT ;  /* 0x000000030400788c */ /* 0x000fc8000bf05270 */
[----:B------:R-:W-:Y:S02]  /*5370*/  USEL UR5, URZ, 0x1, UP0 ;  /* 0x00000001ff057887 */ /* 0x000fe40008000000 */
[----:B------:R-:W-:-:S04]  /*5380*/  USEL UR4, UR4, URZ, UP0 ;  /* 0x000000ff04047287 */ /* 0x000fc80008000000 */
[----:B------:R-:W-:Y:S01]  /*5390*/  ULEA UR4, UR4, UR24, 0x3 ;  /* 0x0000001804047291 */ /* 0x000fe2000f8e18ff */
[----:B--2---:R-:W-:-:S04]  /*53a0*/  LOP3.LUT R3, R15, UR5, RZ, 0x3c, !PT ;  /* 0x000000050f037c12 */ /* 0x004fc8000f8e3cff */
[----:B------:R-:W-:Y:S01]  /*53b0*/  SHF.L.U32 R3, R3, 0x1f, RZ ;  /* 0x0000001f03037819 */ /* 0x000fe200000006ff */
[----:B------:R-:W-:-:S07]  /*53c0*/  IMAD.U32 R0, RZ, RZ, UR4 ;  /* 0x00000004ff007e24 */ /* 0x000fce000f8e00ff */
.L_x_96:
[----:B--2---:R2:W3:Y:S02]  /*53d0*/  SYNCS.PHASECHK.TRANS64.TRYWAIT P0, [R0+URZ], R3 ;  /* 0x00000003000075a7 */ /* 0x0044e400080011ff */
[----:B---3--:R-:W-:Y:S05]  /*53e0*/  @!P0 NANOSLEEP.SYNCS 0x989680 ;  /* 0x009896800000895d */ /* 0x008fea0003900000 */
[----:B------:R-:W3:Y:S02]  /*53f0*/  @!P0 SYNCS.PHASECHK.TRANS64 P0, [R0+URZ], R3 ;  /* 0x00000003000085a7 */ /* 0x000ee400080010ff */
[----:B-1-3--:R-:W-:Y:S05]  /*5400*/  @P0 EXIT ;  /* 0x000000000000094d */ /* 0x00afea0003800000 */
[----:B------:R-:W-:Y:S05]  /*5410*/  BRA `(.L_x_96) ;  /* 0xfffffffc00ec7947 */ /* 0x000fea000383ffff */
.L_x_84:
[----:B------:R-:W-:-:S06]  /*5420*/  UISETP.GE.AND UP0, UPT, UR13, 0x4, UPT ;  /* 0x000000040d00788c */ /* 0x000fcc000bf06270 */
[----:B------:R-:W-:-:S13]  /*5430*/  PLOP3.LUT P0, PT, PT, PT, UP0, 0x80, 0x8 ;  /* 0x000000000008781c */ /* 0x000fda0003f0f008 */
[----:B------:R-:W-:Y:S05]  /*5440*/  @!P0 EXIT ;  /* 0x000000000000894d */ /* 0x000fea0003800000 */
[----:B------:R-:W1:Y:S08]  /*5450*/  S2UR UR4, SR_CgaCtaId ;  /* 0x00000000000479c3 */ /* 0x000e700000008800 */
[----:B------:R-:W-:Y:S01]  /*5460*/  BAR.SYNC.DEFER_BLOCKING 0x6, 0xa0 ;  /* 0x0182800000007b1d */ /* 0x000fe20000010000 */
[C---:B------:R-:W-:Y:S01]  /*5470*/  IMAD.SHL.U32 R2, R92.reuse, 0x20, RZ ;  /* 0x000000205c027824 */ /* 0x040fe200078e00ff */
[C---:B------:R-:W-:Y:S01]  /*5480*/  LOP3.LUT R93, R92.reuse, 0x2, RZ, 0xc0, !PT ;  /* 0x000000025c5d7812 */ /* 0x040fe200078ec0ff */
[C---:B------:R-:W-:Y:S01]  /*5490*/  IMAD.SHL.U32 R97, R92.reuse, 0x4, RZ ;  /* 0x000000045c617824 */ /* 0x040fe200078e00ff */
[C---:B------:R-:W-:Y:S01]  /*54a0*/  LOP3.LUT R98, R92.reuse, 0x60, RZ, 0xc0, !PT ;  /* 0x000000605c627812 */ /* 0x040fe200078ec0ff */
[----:B------:R-:W-:Y:S01]  /*54b0*/  IMAD.U32 R37, R92, 0x10000, RZ ;  /* 0x000100005c257824 */ /* 0x000fe200078e00ff */
[----:B------:R-:W-:-:S02]  /*54c0*/  UMOV UR47, 0x400 ;  /* 0x00000400002f7882 */ /* 0x000fc40000000000 */
[----:B------:R-:W2:Y:S01]  /*54d0*/  LDC.64 R78, c[0x0][0x8b0] ;  /* 0x00022c00ff4e7b82 */ /* 0x000ea20000000a00 */
[----:B------:R-:W-:Y:S01]  /*54e0*/  LOP3.LUT R4, R2, 0xc0, RZ, 0xc0, !PT ;  /* 0x000000c002047812 */ /* 0x000fe200078ec0ff */
[----:B------:R-:W-:Y:S01]  /*54f0*/  HFMA2 R36, -RZ, RZ, 0, 0 ;  /* 0x00000000ff247431 */ /* 0x000fe200000001ff */
[----:B------:R-:W-:Y:S02]  /*5500*/  LOP3.LUT R92, R92, 0x4, RZ, 0xc0, !PT ;  /* 0x000000045c5c7812 */ /* 0x000fe400078ec0ff */
[----:B------:R-:W-:Y:S02]  /*5510*/  CS2R R94, SRZ ;  /* 0x00000000005e7805 */ /* 0x000fe4000001ff00 */
[----:B------:R-:W-:Y:S01]  /*5520*/  LOP3.LUT R97, R4, 0x18, R97, 0xf8, !PT ;  /* 0x0000001804617812 */ /* 0x000fe200078ef861 */
[----:B------:R-:W-:Y:S01]  /*5530*/  IMAD.MOV.U32 R91, RZ, RZ, RZ ;  /* 0x000000ffff5b7224 */ /* 0x000fe200078e00ff */
[----:B------:R-:W-:Y:S01]  /*5540*/  LOP3.LUT R37, R37, 0x600000, RZ, 0xc0, !PT ;  /* 0x0060000025257812 */ /* 0x000fe200078ec0ff */
[----:B------:R-:W3:Y:S01]  /*5550*/  LDC.64 R76, c[0x0][0x8a8] ;  /* 0x00022a00ff4c7b82 */ /* 0x000ee20000000a00 */
[C---:B------:R-:W-:Y:S01]  /*5560*/  IADD3 R96, PT, PT, -R92.reuse, 0x2, RZ ;  /* 0x000000025c607810 */ /* 0x040fe20007ffe1ff */
[----:B------:R-:W-:Y:S01]  /*5570*/  IMAD.MOV R93, RZ, RZ, -R93 ;  /* 0x000000ffff5d7224 */ /* 0x000fe200078e0a5d */
[----:B------:R-:W-:Y:S01]  /*5580*/  LOP3.LUT R97, R97, 0xf20, R2, 0xf8, !PT ;  /* 0x00000f2061617812 */ /* 0x000fe200078ef802 */
[----:B------:R-:W4:Y:S01]  /*5590*/  LDCU UR62, c[0x0][0x370] ;  /* 0x00006e00ff3e77ac */ /* 0x000f220008000800 */
[----:B------:R-:W-:Y:S01]  /*55a0*/  IADD3 R92, PT, PT, -R92, RZ, RZ ;  /* 0x000000ff5c5c7210 */ /* 0x000fe20007ffe1ff */
[----:B------:R-:W-:Y:S01]  /*55b0*/  IMAD.SHL.U32 R96, R96, 0x10, RZ ;  /* 0x0000001060607824 */ /* 0x000fe200078e00ff */
[----:B-1----:R-:W-:Y:S01]  /*55c0*/  ULEA UR47, UR4, UR47, 0x18 ;  /* 0x0000002f042f7291 */ /* 0x002fe2000f8ec0ff */
[----:B------:R-:W1:Y:S01]  /*55d0*/  LDCU.64 UR4, c[0x0][0x890] ;  /* 0x00011200ff0477ac */ /* 0x000e620008000a00 */
[----:B------:R-:W-:Y:S01]  /*55e0*/  UMOV UR54, 0x1 ;  /* 0x0000000100367882 */ /* 0x000fe20000000000 */
[----:B------:R-:W-:Y:S01]  /*55f0*/  UMOV UR46, URZ ;  /* 0x000000ff002e7c82 */ /* 0x000fe20008000000 */
[----:B------:R-:W2:Y:S05]  /*5600*/  LDCU UR41, c[0x0][0xb0c] ;  /* 0x00016180ff2977ac */ /* 0x000eaa0008000800 */
[----:B------:R-:W4:Y:S01]  /*5610*/  LDS R0, [UR47+0x120] ;  /* 0x0001202fff007984 */ /* 0x000f220008000800 */
[----:B------:R-:W2:Y:S01]  /*5620*/  LDCU UR39, c[0x0][0xb30] ;  /* 0x00016600ff2777ac */ /* 0x000ea20008000800 */
[----:B------:R-:W2:Y:S01]  /*5630*/  LDCU.64 UR60, c[0x0][0x888] ;  /* 0x00011100ff3c77ac */ /* 0x000ea20008000a00 */
[----:B-1----:R-:W-:Y:S01]  /*5640*/  IMAD.U32 R100, RZ, RZ, UR4 ;  /* 0x00000004ff647e24 */ /* 0x002fe2000f8e00ff */
[----:B------:R-:W-:Y:S01]  /*5650*/  UIADD3 UR4, UPT, UPT, UR47, 0x200, URZ ;  /* 0x000002002f047890 */ /* 0x000fe2000fffe0ff */
[----:B------:R-:W-:Y:S01]  /*5660*/  IMAD.U32 R99, RZ, RZ, UR5 ;  /* 0x00000005ff637e24 */ /* 0x000fe2000f8e00ff */
[----:B------:R-:W1:Y:S04]  /*5670*/  LDCU.64 UR42, c[0x0][0xb28] ;  /* 0x00016500ff2a77ac */ /* 0x000e680008000a00 */
[----:B------:R-:W-:Y:S01]  /*5680*/  LEA R97, R97, UR4, 0x1 ;  /* 0x0000000461617c11 */ /* 0x000fe2000f8e08ff */
[----:B------:R-:W1:Y:S01]  /*5690*/  LDCU.128 UR56, c[0x0][0xb10] ;  /* 0x00016200ff3877ac */ /* 0x000e620008000c00 */
[----:B------:R-:W1:Y:S01]  /*56a0*/  LDCU UR55, c[0x0][0x374] ;  /* 0x00006e80ff3777ac */ /* 0x000e620008000800 */
[----:B------:R-:W-:Y:S01]  /*56b0*/  UMOV UR53, URZ ;  /* 0x000000ff00357c82 */ /* 0x000fe20008000000 */
[----:B------:R-:W-:Y:S01]  /*56c0*/  UMOV UR52, URZ ;  /* 0x000000ff00347c82 */ /* 0x000fe20008000000 */
[----:B----4-:R-:W-:-:S02]  /*56d0*/  IMAD.IADD R37, R0, 0x1, R37 ;  /* 0x0000000100257824 */ /* 0x010fc400078e0225 */
[----:B-123--:R-:W-:-:S07]  /*56e0*/  IMAD.U32 R0, RZ, RZ, UR4 ;  /* 0x00000004ff007e24 */ /* 0x00efce000f8e00ff */
.L_x_127:
[C---:B------:R-:W-:Y:S02]  /*56f0*/  LEA R3, R91.reuse, UR47, 0x3 ;  /* 0x0000002f5b037c11 */ /* 0x040fe4000f8e18ff */
[----:B------:R-:W-:Y:S02]  /*5700*/  SHF.L.U32 R0, R94, 0x1f, RZ ;  /* 0x0000001f5e007819 */ /* 0x000fe400000006ff */
[----:B------:R-:W-:Y:S02]  /*5710*/  LEA R5, R91, UR47, 0x4 ;  /* 0x0000002f5b057c11 */ /* 0x000fe4000f8e20ff */
[----:B-1----:R-:W1:Y:S02]  /*5720*/  SYNCS.PHASECHK.TRANS64.TRYWAIT P0, [R3+URZ+0x70], R0 ;  /* 0x00007000030075a7 */ /* 0x002e6400080011ff */
[----:B-1----:R-:W-:Y:S05]  /*5730*/  @!P0 BRA `(.L_x_97) ;  /* 0x0000003400388947 */ /* 0x002fea0003800000 */
.L_x_170:
        /* <DEDUP_REMOVED lines=8> */
[----:B--2---:R-:W-:Y:S11]  /*57c0*/  LOP3.LUT P0, RZ, R6, 0x1, RZ, 0xc0, !PT ;  /* 0x0000000106ff7812 */ /* 0x004ff6000780c0ff */
[----:B------:R-:W-:Y:S02]  /*57d0*/  @!UPT UIADD3 URZ, UPT, UPT, URZ, URZ, URZ ;  /* 0x000000fffffff290 */ /* 0x000fe4000fffe0ff */
[----:B---3--:R-:W-:Y:S01]  /*57e0*/  VOTEU.ANY UP1, P0 ;  /* 0x0000000000ff7886 */ /* 0x008fe20000020100 */
[----:B------:R-:W-:Y:S01]  /*57f0*/  PLOP3.LUT P0, PT, PT, PT, UP1, 0x80, 0x8 ;  /* 0x000000000008781c */ /* 0x000fe20003f0f018 */
[----:B------:R-:W-:Y:S06]  /*5800*/  UP2UR UR4, UPR, URZ, 0x2 ;  /* 0x00000002ff047883 */ /* 0x000fec0008000000 */
[----:B------:R-:W-:Y:S06]  /*5810*/  IMAD.U32 R101, RZ, RZ, UR4 ;  /* 0x00000004ff657e24 */ /* 0x000fec000f8e00ff */
[----:B-1----:R-:W-:Y:S02]  /*5820*/  @P0 SHF.R.U32.HI R0, RZ, 0x10, R5 ;  /* 0x00000010ff000819 */ /* 0x002fe40000011605 */
        /* <DEDUP_REMOVED lines=12> */
[----:B------:R-:W2:Y:S01]  /*58f0*/  LDCU UR12, c[0x0][0xb20] ;  /* 0x00016400ff0c77ac */ /* 0x000ea20008000800 */
[----:B------:R-:W-:Y:S02]  /*5900*/  UIMAD.WIDE.U32 UR4, UR55, UR59, URZ ;  /* 0x0000003b370472a5 */ /* 0x000fe4000f8e00ff */
[----:B------:R-:W-:Y:S02]  /*5910*/  UIMAD.WIDE.U32 UR6, UR62, UR56, URZ ;  /* 0x000000383e0672a5 */ /* 0x000fe4000f8e00ff */
[----:B------:R-:W-:Y:S02]  /*5920*/  UISETP.NE.AND UP0, UPT, UR58, 0x1, UPT ;  /* 0x000000013a00788c */ /* 0x000fe4000bf05270 */
[----:B------:R-:W-:Y:S02]  /*5930*/  UIMAD.WIDE.U32 UR8, UR37, UR59, URZ ;  /* 0x0000003b250872a5 */ /* 0x000fe4000f8e00ff */
[----:B------:R-:W-:Y:S02]  /*5940*/  UIMAD.WIDE.U32 UR10, UR38, UR56, URZ ;  /* 0x00000038260a72a5 */ /* 0x000fe4000f8e00ff */
[----:B------:R-:W-:Y:S02]  /*5950*/  UISETP.NE.AND UP1, UPT, UR41, 0x1, UPT ;  /* 0x000000012900788c */ /* 0x000fe4000bf25270 */
[----:B------:R-:W-:Y:S01]  /*5960*/  UISETP.NE.AND UP2, UPT, UR40, 0x1, UPT ;  /* 0x000000012800788c */ /* 0x000fe2000bf45270 */
[----:B------:R-:W-:Y:S02]  /*5970*/  UMOV UR4, UR5 ;  /* 0x0000000500047c82 */ /* 0x000fe40008000000 */
[----:B--2---:R-:W-:Y:S03]  /*5980*/  USHF.R.U32.HI UR5, URZ, UR12, UR4 ;  /* 0x0000000cff057299 */ /* 0x004fe60008011604 */
[----:B------:R-:W-:Y:S02]  /*5990*/  UMOV UR4, UR7 ;  /* 0x0000000700047c82 */ /* 0x000fe40008000000 */
[----:B------:R-:W-:Y:S02]  /*59a0*/  USHF.R.U32.HI UR7, URZ, UR57, UR4 ;  /* 0x00000039ff077299 */ /* 0x000fe40008011604 */
[----:B------:R-:W-:Y:S02]  /*59b0*/  USEL UR4, UR55, UR5, !UP0 ;  /* 0x0000000537047287 */ /* 0x000fe4000c000000 */
[----:B------:R-:W-:Y:S01]  /*59c0*/  USEL UR7, UR62, UR7, !UP1 ;  /* 0x000000073e077287 */ /* 0x000fe2000c800000 */
[----:B------:R-:W-:Y:S01]  /*59d0*/  UMOV UR5, UR9 ;  /* 0x0000000900057c82 */ /* 0x000fe20008000000 */
[----:B------:R-:W-:Y:S02]  /*59e0*/  UIMAD.WIDE.U32 UR8, UR4, UR42, URZ ;  /* 0x0000002a040872a5 */ /* 0x000fe4000f8e00ff */
[----:B------:R-:W-:Y:S03]  /*59f0*/  USHF.R.U32.HI UR6, URZ, UR12, UR5 ;  /* 0x0000000cff067299 */ /* 0x000fe60008011605 */
[----:B------:R-:W-:Y:S01]  /*5a00*/  UMOV UR5, UR11 ;  /* 0x0000000b00057c82 */ /* 0x000fe20008000000 */
[----:B------:R-:W-:Y:S02]  /*5a10*/  UIMAD.WIDE.U32 UR10, UR7, UR42, URZ ;  /* 0x0000002a070a72a5 */ /* 0x000fe4000f8e00ff */
[----:B------:R-:W-:Y:S02]  /*5a20*/  USHF.R.U32.HI UR12, URZ, UR57, UR5 ;  /* 0x00000039ff0c7299 */ /* 0x000fe40008011605 */
[----:B------:R-:W-:Y:S01]  /*5a30*/  USEL UR6, UR37, UR6, !UP0 ;  /* 0x0000000625067287 */ /* 0x000fe2000c000000 */
[----:B------:R-:W-:Y:S02]  /*5a40*/  UMOV UR5, UR9 ;  /* 0x0000000900057c82 */ /* 0x000fe40008000000 */
[----:B------:R-:W-:Y:S01]  /*5a50*/  UMOV UR10, UR11 ;  /* 0x0000000b000a7c82 */ /* 0x000fe20008000000 */
[----:B------:R-:W-:Y:S02]  /*5a60*/  @UP2 USHF.R.U32.HI UR4, URZ, UR43, UR5 ;  /* 0x0000002bff042299 */ /* 0x000fe40008011605 */
[----:B------:R-:W-:Y:S02]  /*5a70*/  @UP2 USHF.R.U32.HI UR7, URZ, UR43, UR10 ;  /* 0x0000002bff072299 */ /* 0x000fe4000801160a */
[----:B------:R-:W-:Y:S02]  /*5a80*/  UIMAD UR4, UR40, UR4, URZ ;  /* 0x00000004280472a4 */ /* 0x000fe4000f8e02ff */
[----:B------:R-:W-:Y:S02]  /*5a90*/  UIMAD.WIDE.U32 UR10, UR6, UR42, URZ ;  /* 0x0000002a060a72a5 */ /* 0x000fe4000f8e00ff */
[----:B------:R-:W-:Y:S02]  /*5aa0*/  USEL UR5, UR38, UR12, !UP1 ;  /* 0x0000000c26057287 */ /* 0x000fe4000c800000 */
[----:B------:R-:W-:Y:S02]  /*5ab0*/  UIMAD UR8, UR40, UR7, URZ ;  /* 0x00000007280872a4 */ /* 0x000fe4000f8e02ff */
[----:B------:R-:W-:Y:S03]  /*5ac0*/  UISETP.GE.AND UP0, UPT, UR6, UR4, UPT ;  /* 0x000000040600728c */ /* 0x000fe6000bf06270 */
[----:B------:R-:W-:Y:S01]  /*5ad0*/  UMOV UR4, UR11 ;  /* 0x0000000b00047c82 */ /* 0x000fe20008000000 */
[----:B------:R-:W-:Y:S02]  /*5ae0*/  UISETP.GE.OR UP0, UPT, UR5, UR8, UP0 ;  /* 0x000000080500728c */ /* 0x000fe40008706670 */
[----:B------:R-:W-:Y:S02]  /*5af0*/  USHF.R.U32.HI UR4, URZ, UR43, UR4 ;  /* 0x0000002bff047299 */ /* 0x000fe40008011604 */
[----:B------:R-:W-:Y:S02]  /*5b00*/  UIMAD.WIDE.U32 UR8, UR5, UR42, URZ ;  /* 0x0000002a050872a5 */ /* 0x000fe4000f8e00ff */
[----:B------:R-:W-:Y:S02]  /*5b10*/  USEL UR11, UR6, UR4, !UP2 ;  /* 0x00000004060b7287 */ /* 0x000fe4000d000000 */
[----:B------:R-:W-:Y:S02]  /*5b20*/  UIADD3 UR8, UPT, UPT, -UR5, URZ, URZ ;  /* 0x000000ff05087290 */ /* 0x000fe4000fffe1ff */
[----:B------:R-:W-:Y:S01]  /*5b30*/  UIADD3 UR10, UPT, UPT, -UR11, URZ, URZ ;  /* 0x000000ff0b0a7290 */ /* 0x000fe2000fffe1ff */
[----:B------:R-:W-:Y:S01]  /*5b40*/  @!UP0 UMOV UR4, UR9 ;  /* 0x0000000900048c82 */ /* 0x000fe20008000000 */
[----:B------:R-:W-:Y:S02]  /*5b50*/  UIADD3 UR9, UPT, UPT, -UR6, URZ, URZ ;  /* 0x000000ff06097290 */ /* 0x000fe4000fffe1ff */
[----:B------:R-:W-:Y:S02]  /*5b60*/  @!UP0 USHF.R.U32.HI UR4, URZ, UR43, UR4 ;  /* 0x0000002bff048299 */ /* 0x000fe40008011604 */
[----:B------:R-:W-:Y:S02]  /*5b70*/  UIMAD UR10, UR40, UR10, UR6 ;  /* 0x0000000a280a72a4 */ /* 0x000fe4000f8e0206 */
[----:B------:R-:W-:Y:S04]  /*5b80*/  @!UP0 USEL UR4, UR5, UR4, !UP2 ;  /* 0x0000000405048287 */ /* 0x000fe8000d000000 */
[----:B------:R-:W-:Y:S02]  /*5b90*/  @!UP0 UIMAD UR10, UR7, UR10, UR4 ;  /* 0x0000000a070a82a4 */ /* 0x000fe4000f8e0204 */
[----:B------:R-:W-:Y:S02]  /*5ba0*/  @!UP0 UIADD3 UR11, UPT, UPT, UR11, -UR4, URZ ;  /* 0x800000040b0b8290 */ /* 0x000fe4000fffe0ff */
[----:B------:R-:W-:Y:S02]  /*5bb0*/  UIMAD UR7, UR41, UR8, UR38 ;  /* 0x00000008290772a4 */ /* 0x000fe4000f8e0226 */
[----:B------:R-:W-:Y:S02]  /*5bc0*/  @!UP0 UIMAD UR6, UR11, UR40, UR5 ;  /* 0x000000280b0682a4 */ /* 0x000fe4000f8e0205 */
[----:B------:R-:W-:Y:S01]  /*5bd0*/  UIMAD UR4, UR58, UR9, UR37 ;  /* 0x000000093a0472a4 */ /* 0x000fe2000f8e0225 */
[----:B------:R-:W-:Y:S02]  /*5be0*/  @!UP0 UMOV UR5, UR10 ;  /* 0x0000000a00058c82 */ /* 0x000fe40008000000 */
[----:B------:R-:W-:Y:S02]  /*5bf0*/  UIMAD UR38, UR5, UR41, UR7 ;  /* 0x00000029052672a4 */ /* 0x000fe4000f8e0207 */
[----:B------:R-:W-:Y:S11]  /*5c00*/  UIMAD UR37, UR6, UR58, UR4 ;  /* 0x0000003a062572a4 */ /* 0x000ff6000f8e0204 */
[----:B------:R-:W-:Y:S01]  /*5c10*/  @!UPT UIADD3 URZ, UPT, UPT, URZ, URZ, URZ ;  /* 0x000000fffffff290 */ /* 0x000fe2000fffe0ff */
.L_x_98:
[----:B------:R-:W-:Y:S01]  /*5c20*/  UISETP.NE.AND UP0, UPT, UR39, 0x1, UPT ;  /* 0x000000012700788c */ /* 0x000fe2000bf05270 */
[----:B------:R-:W-:Y:S01]  /*5c30*/  IADD3 R91, PT, PT, R91, 0x1, RZ ;  /* 0x000000015b5b7810 */ /* 0x000fe20007ffe0ff */
[----:B------:R-:W-:Y:S02]  /*5c40*/  UIADD3 UR11, UPT, UPT, UR47, 0x200, URZ ;  /* 0x000002002f0b7890 */ /* 0x000fe4000fffe0ff */
[----:B------:R-:W-:Y:S02]  /*5c50*/  USHF.L.U32 UR50, UR25, 0x7, URZ ;  /* 0x0000000719327899 */ /* 0x000fe400080006ff */
[----:B------:R-:W-:Y:S05]  /*5c60*/  USHF.L.U32 UR49, UR32, 0x6, URZ ;  /* 0x0000000620317899 */ /* 0x000fea00080006ff */
[----:B------:R-:W2:Y:S01]  /*5c70*/  @!UP0 LDCU.128 UR12, c[0x0][0xb10] ;  /* 0x00016200ff0c87ac */ /* 0x000ea20008000c00 */
[----:B------:R-:W3:Y:S01]  /*5c80*/  @!UP0 LDCU UR5, c[0x0][0xb0c] ;  /* 0x00016180ff0587ac */ /* 0x000ee20008000800 */
[----:B------:R-:W4:Y:S01]  /*5c90*/  @!UP0 LDCU UR10, c[0x0][0xb20] ;  /* 0x00016400ff0a87ac */ /* 0x000f220008000800 */
[----:B--2---:R-:W-:Y:S02]  /*5ca0*/  UIMAD.WIDE.U32 UR8, UR38, UR12, URZ ;  /* 0x0000000c260872a5 */ /* 0x004fe4000f8e00ff */
[----:B------:R-:W-:Y:S02]  /*5cb0*/  UIMAD.WIDE.U32 UR6, UR37, UR15, URZ ;  /* 0x0000000f250672a5 */ /* 0x000fe4000f8e00ff */
[----:B------:R-:W-:Y:S03]  /*5cc0*/  @!UP0 UISETP.NE.AND UP1, UPT, UR14, 0x1, UPT ;  /* 0x000000010e00888c */ /* 0x000fe6000bf25270 */
[----:B------:R-:W-:Y:S01]  /*5cd0*/  @!UP0 UMOV UR4, UR9 ;  /* 0x0000000900048c82 */ /* 0x000fe20008000000 */
[----:B---3--:R-:W-:Y:S02]  /*5ce0*/  @!UP0 UISETP.NE.AND UP2, UPT, UR5, 0x1, UPT ;  /* 0x000000010500888c */ /* 0x008fe4000bf45270 */
[----:B------:R-:W-:Y:S01]  /*5cf0*/  @!UP0 USHF.R.U32.HI UR4, URZ, UR13, UR4 ;  /* 0x0000000dff048299 */ /* 0x000fe20008011604 */
[----:B------:R-:W-:Y:S02]  /*5d00*/  @!UP0 UMOV UR6, UR7 ;  /* 0x0000000700068c82 */ /* 0x000fe40008000000 */
[----:B----4-:R-:W-:Y:S02]  /*5d10*/  @!UP0 USHF.R.U32.HI UR6, URZ, UR10, UR6 ;  /* 0x0000000aff068299 */ /* 0x010fe40008011606 */
[----:B------:R-:W-:Y:S02]  /*5d20*/  @!UP0 USEL UR7, UR38, UR4, !UP2 ;  /* 0x0000000426078287 */ /* 0x000fe4000d000000 */
[----:B------:R-:W-:Y:S04]  /*5d30*/  @!UP0 USEL UR6, UR37, UR6, !UP1 ;  /* 0x0000000625068287 */ /* 0x000fe8000c800000 */
[----:B------:R-:W-:Y:S02]  /*5d40*/  @!UP0 UIADD3 UR4, UPT, UPT, -UR7, UR6, URZ ;  /* 0x0000000607048290 */ /* 0x000fe4000fffe1ff */
[----:B------:R-:W-:Y:S02]  /*5d50*/  @!UP0 UIADD3 UR6, UPT, UPT, UR7, -UR6, URZ ;  /* 0x8000000607068290 */ /* 0x000fe4000fffe0ff */
[----:B------:R-:W-:Y:S02]  /*5d60*/  @!UP0 UIMAD UR38, UR4, UR5, UR38 ;  /* 0x00000005042682a4 */ /* 0x000fe4000f8e0226 */
[----:B------:R-:W-:Y:S02]  /*5d70*/  @!UP0 UIMAD UR37, UR6, UR14, UR37 ;  /* 0x0000000e062582a4 */ /* 0x000fe4000f8e0225 */
[----:B------:R-:W-:Y:S09]  /*5d80*/  ULOP3.LUT UP0, URZ, UR11, 0x1b0, URZ, 0xc0, !UPT ;  /* 0x000001b00bff7892 */ /* 0x000ff2000f80c0ff */
[----:B------:R-:W-:Y:S05]  /*5d90*/  BRA.U !UP0, `(.L_x_99) ;  /* 0x00000001087c7547 */ /* 0x000fea000b800000 */
[----:B------:R-:W2:Y:S01]  /*5da0*/  LDCU.64 UR8, c[0x4][0x80] ;  /* 0x01001000ff0877ac */ /* 0x000ea20008000a00 */
[----:B------:R-:W-:Y:S01]  /*5db0*/  MOV R2, 0x0 ;  /* 0x0000000000027802 */ /* 0x000fe20000000f00 */
[----:B------:R-:W-:Y:S02]  /*5dc0*/  HFMA2 R12, -RZ, RZ, 0, 5.9604644775390625e-08 ;  /* 0x00000001ff0c7431 */ /* 0x000fe400000001ff */
[----:B------:R-:W-:Y:S01]  /*5dd0*/  IMAD.MOV.U32 R8, RZ, RZ, 0x70 ;  /* 0x00000070ff087424 */ /* 0x000fe200078e00ff */
[----:B------:R3:W4:Y:S01]  /*5de0*/  LDC.64 R14, c[0x4][R2] ;  /* 0x01000000020e7b82 */ /* 0x0007220000000a00 */
[----:B------:R-:W1:Y:S01]  /*5df0*/  LDCU.64 UR6, c[0x4][0x88] ;  /* 0x01001100ff0677ac */ /* 0x000e620008000a00 */
[----:B------:R-:W-:Y:S01]  /*5e00*/  IMAD.MOV.U32 R13, RZ, RZ, RZ ;  /* 0x000000ffff0d7224 */ /* 0x000fe200078e00ff */
[----:B------:R-:W1:Y:S01]  /*5e10*/  LDCU.64 UR4, c[0x4][0x8] ;  /* 0x01000100ff0477ac */ /* 0x000e620008000a00 */
[----:B--2---:R-:W-:Y:S01]  /*5e20*/  MOV R5, UR9 ;  /* 0x0000000900057c02 */ /* 0x004fe20008000f00 */
[----:B------:R-:W-:Y:S01]  /*5e30*/  IMAD.U32 R4, RZ, RZ, UR8 ;  /* 0x00000008ff047e24 */ /* 0x000fe2000f8e00ff */
[----:B-1----:R-:W-:Y:S01]  /*5e40*/  MOV R7, UR7 ;  /* 0x0000000700077c02 */ /* 0x002fe20008000f00 */
[----:B------:R-:W-:Y:S01]  /*5e50*/  IMAD.U32 R6, RZ, RZ, UR6 ;  /* 0x00000006ff067e24 */ /* 0x000fe2000f8e00ff */
[----:B------:R-:W-:Y:S01]  /*5e60*/  MOV R11, UR5 ;  /* 0x00000005000b7c02 */ /* 0x000fe20008000f00 */
[----:B------:R-:W-:Y:S02]  /*5e70*/  IMAD.U32 R10, RZ, RZ, UR4 ;  /* 0x00000004ff0a7e24 */ /* 0x000fe4000f8e00ff */
[----:B------:R-:W-:Y:S07]  /*5e80*/  LEPC R20, `(.L_x_100) ;  /* 0x000000001014794e */ /* 0x000fee0000000000 */
[----:B---345:R-:W-:Y:S05]  /*5e90*/  CALL.ABS.NOINC R14 ;  /* 0x000000000e007343 */ /* 0x038fea0003c00000 */
.L_x_100:
[----:B------:R-:W1:Y:S01]  /*5ea0*/  LDCU.64 UR8, c[0x4][0x80] ;  /* 0x01001000ff0877ac */ /* 0x000e620008000a00 */
[----:B------:R-:W2:Y:S01]  /*5eb0*/  LDC.64 R2, c[0x4][R2] ;  /* 0x0100000002027b82 */ /* 0x000ea20000000a00 */
[----:B------:R-:W-:Y:S02]  /*5ec0*/  HFMA2 R12, -RZ, RZ, 0, 5.9604644775390625e-08 ;  /* 0x00000001ff0c7431 */ /* 0x000fe400000001ff */
[----:B------:R-:W-:Y:S02]  /*5ed0*/  IMAD.MOV.U32 R8, RZ, RZ, 0x70 ;  /* 0x00000070ff087424 */ /* 0x000fe400078e00ff */
[----:B------:R-:W-:Y:S01]  /*5ee0*/  IMAD.MOV.U32 R13, RZ, RZ, RZ ;  /* 0x000000ffff0d7224 */ /* 0x000fe200078e00ff */
[----:B------:R-:W3:Y:S01]  /*5ef0*/  LDCU.64 UR6, c[0x4][0x88] ;  /* 0x01001100ff0677ac */ /* 0x000ee20008000a00 */
[----:B------:R-:W4:Y:S01]  /*5f00*/  LDCU.64 UR4, c[0x4][0x8] ;  /* 0x01000100ff0477ac */ /* 0x000f220008000a00 */
[----:B-1----:R-:W-:Y:S02]  /*5f10*/  MOV R4, UR8 ;  /* 0x0000000800047c02 */ /* 0x002fe40008000f00 */
[----:B------:R-:W-:Y:S02]  /*5f20*/  MOV R5, UR9 ;  /* 0x0000000900057c02 */ /* 0x000fe40008000f00 */
[----:B---3--:R-:W-:Y:S01]  /*5f30*/  MOV R7, UR7 ;  /* 0x0000000700077c02 */ /* 0x008fe20008000f00 */
[----:B------:R-:W-:Y:S01]  /*5f40*/  IMAD.U32 R6, RZ, RZ, UR6 ;  /* 0x00000006ff067e24 */ /* 0x000fe2000f8e00ff */
[----:B----4-:R-:W-:Y:S01]  /*5f50*/  MOV R11, UR5 ;  /* 0x00000005000b7c02 */ /* 0x010fe20008000f00 */
[----:B------:R-:W-:Y:S02]  /*5f60*/  IMAD.U32 R10, RZ, RZ, UR4 ;  /* 0x00000004ff0a7e24 */ /* 0x000fe4000f8e00ff */
[----:B------:R-:W-:Y:S07]  /*5f70*/  LEPC R20, `(.L_x_99) ;  /* 0x000000001014794e */ /* 0x000fee0000000000 */
[----:B--2---:R-:W-:Y:S05]  /*5f80*/  CALL.ABS.NOINC R2 ;  /* 0x0000000002007343 */ /* 0x004fea0003c00000 */
.L_x_99:
[----:B------:R-:W-:Y:S02]  /*5f90*/  R2UR UR6, R88 ;  /* 0x00000000580672ca */ /* 0x000fe400000e0000 */
[----:B------:R-:W-:Y:S02]  /*5fa0*/  R2UR UR5, R100 ;  /* 0x00000000640572ca */ /* 0x000fe400000e0000 */
[----:B------:R-:W-:Y:S02]  /*5fb0*/  R2UR UR4, R99 ;  /* 0x00000000630472ca */ /* 0x000fe400000e0000 */
[----:B------:R-:W-:Y:S02]  /*5fc0*/  ISETP.NE.U32.AND P4, PT, R78, RZ, PT ;  /* 0x000000ff4e00720c */ /* 0x000fe40003f85070 */
[----:B------:R-:W-:Y:S02]  /*5fd0*/  ISETP.NE.U32.AND P2, PT, RZ, UR60, PT ;  /* 0x0000003cff007c0c */ /* 0x000fe4000bf45070 */
[----:B------:R-:W-:Y:S02]  /*5fe0*/  ISETP.NE.AND.EX P4, PT, R79, RZ, PT, P4 ;  /* 0x000000ff4f00720c */ /* 0x000fe40003f85340 */
[----:B------:R-:W-:Y:S01]  /*5ff0*/  ISETP.NE.AND.EX P2, PT, RZ, UR61, PT, P2 ;  /* 0x0000003dff007c0c */ /* 0x000fe2000bf45320 */
[----:B------:R-:W-:Y:S02]  /*6000*/  UISETP.NE.AND UP2, UPT, UR6, URZ, UPT ;  /* 0x000000ff0600728c */ /* 0x000fe4000bf45270 */
[----:B------:R-:W-:Y:S04]  /*6010*/  UISETP.NE.U32.AND UP0, UPT, UR5, URZ, UPT ;  /* 0x000000ff0500728c */ /* 0x000fe8000bf05070 */
[----:B------:R-:W-:Y:S01]  /*6020*/  UISETP.NE.AND.EX UP1, UPT, UR4, URZ, UPT, UP0 ;  /* 0x000000ff0400728c */ /* 0x000fe2000bf25300 */
[----:B------:R-:W-:Y:S01]  /*6030*/  PLOP3.LUT P1, PT, PT, PT, UP2, 0x80, 0x8 ;  /* 0x000000000008781c */ /* 0x000fe20003f2f028 */
[----:B------:R-:W-:Y:S03]  /*6040*/  UPLOP3.LUT UP0, UPT, UPT, UPT, UPT, 0x40, 0x4 ;  /* 0x000000000004789c */ /* 0x000fe60003f0e870 */
[----:B------:R-:W-:Y:S06]  /*6050*/  @UP2 UPLOP3.LUT UP0, UPT, UPT, UPT, UP1, 0x80, 0x8 ;  /* 0x000000000008289c */ /* 0x000fec0003f0f010 */
[----:B------:R-:W-:Y:S01]  /*6060*/  PLOP3.LUT P0, PT, PT, PT, UP0, 0x80, 0x8 ;  /* 0x000000000008781c */ /* 0x000fe20003f0f008 */
[----:B------:R-:W-:Y:S01]  /*6070*/  @!UPT UIADD3 URZ, UPT, UPT, URZ, URZ, URZ ;  /* 0x000000fffffff290 */ /* 0x000fe2000fffe0ff */
[----:B------:R-:W-:Y:S11]  /*6080*/  BRA.U !UP1, `(.L_x_101) ;  /* 0x0000000109407547 */ /* 0x000ff6000b800000 */
[----:B------:R-:W-:Y:S01]  /*6090*/  UISETP.NE.U32.AND UP0, UPT, UR60, URZ, UPT ;  /* 0x000000ff3c00728c */ /* 0x000fe2000bf05070 */
[----:B------:R-:W-:Y:S01]  /*60a0*/  R2UR UR6, R100 ;  /* 0x00000000640672ca */ /* 0x000fe200000e0000 */
[----:B------:R-:W2:Y:S01]  /*60b0*/  LDCU.64 UR8, c[0x0][0x358] ;  /* 0x00006b00ff0877ac */ /* 0x000ea20008000a00 */
[----:B------:R-:W-:Y:S02]  /*60c0*/  HFMA2 R84, -RZ, RZ, 0, 5.9604644775390625e-08 ;  /* 0x00000001ff547431 */ /* 0x000fe400000001ff */
[----:B-1----:R-:W-:Y:S01]  /*60d0*/  IMAD.MOV.U32 R0, RZ, RZ, 0x1 ;  /* 0x00000001ff007424 */ /* 0x002fe200078e00ff */
[----:B------:R-:W-:Y:S06]  /*60e0*/  UISETP.NE.AND.EX UP0, UPT, UR61, URZ, UPT, UP0 ;  /* 0x000000ff3d00728c */ /* 0x000fec000bf05300 */
[----:B------:R-:W-:Y:S05]  /*60f0*/  PLOP3.LUT P3, PT, PT, PT, UP0, 0x80, 0x8 ;  /* 0x000000000008781c */ /* 0x000fea0003f6f008 */
[----:B------:R-:W1:Y:S01]  /*6100*/  @UP0 LDCU.64 UR4, c[0x0][0x888] ;  /* 0x00011100ff0407ac */ /* 0x000e620008000a00 */
[----:B------:R-:W-:Y:S07]  /*6110*/  @UP0 UIMAD UR6, UR36, UR6, URZ ;  /* 0x00000006240602a4 */ /* 0x000fee000f8e02ff */
[----:B------:R-:W-:Y:S01]  /*6120*/  @!P3 PRMT R84, R0, 0x7610, R84 ;  /* 0x000076100054b816 */ /* 0x000fe20000000054 */
[----:B-1----:R-:W-:Y:S06]  /*6130*/  @UP0 UIMAD.WIDE UR4, UR6, 0x4, UR4 ;  /* 0x00000004060408a5 */ /* 0x002fec000f8e0204 */
[----:B------:R-:W-:Y:S02]  /*6140*/  IMAD.U32 R2, RZ, RZ, UR4 ;  /* 0x00000004ff027e24 */ /* 0x000fe4000f8e00ff */
[----:B------:R-:W-:Y:S03]  /*6150*/  IMAD.U32 R3, RZ, RZ, UR5 ;  /* 0x00000005ff037e24 */ /* 0x000fe6000f8e00ff */
[----:B------:R-:W1:Y:S02]  /*6160*/  @!UP0 LDCU UR4, c[0x0][0x880] ;  /* 0x00011000ff0487ac */ /* 0x000e640008000800 */
[----:B--2--5:R2:W5:Y:S02]  /*6170*/  @P3 LDG.E R41, desc[UR8][R2.64] ;  /* 0x0000000802293981 */ /* 0x024564000c1e1900 */
[----:B-12---:R-:W-:Y:S02]  /*6180*/  @!P3 MOV R41, UR4 ;  /* 0x000000040029bc02 */ /* 0x006fe40008000f00 */
.L_x_101:
[----:B------:R-:W-:Y:S05]  /*6190*/  @!P4 BRA `(.L_x_102) ;  /* 0x000000000024c947 */ /* 0x000fea0003800000 */
[----:B------:R-:W-:Y:S01]  /*61a0*/  ISETP.NE.U32.AND P3, PT, R76, RZ, PT ;  /* 0x000000ff4c00720c */ /* 0x000fe20003f65070 */
[----:B------:R-:W2:Y:S03]  /*61b0*/  LDCU.64 UR4, c[0x0][0x358] ;  /* 0x00006b00ff0477ac */ /* 0x000ea60008000a00 */
[----:B------:R-:W-:Y:S11]  /*61c0*/  ISETP.NE.AND.EX P3, PT, R77, RZ, PT, P3 ;  /* 0x000000ff4d00720c */ /* 0x000ff60003f65330 */
[----:B------:R-:W-:Y:S02]  /*61d0*/  @!UPT UIADD3 URZ, UPT, UPT, URZ, URZ, URZ ;  /* 0x000000fffffff290 */ /* 0x000fe4000fffe0ff */
[----:B------:R-:W3:Y:S01]  /*61e0*/  @P3 LDC.64 R2, c[0x0][0x8a8] ;  /* 0x00022a00ff023b82 */ /* 0x000ee20000000a00 */
[----:B-1----:R-:W-:Y:S04]  /*61f0*/  @P3 IMAD R0, R78, UR36, RZ ;  /* 0x000000244e003c24 */ /* 0x002fe8000f8e02ff */
[----:B---3--:R-:W-:Y:S05]  /*6200*/  @P3 IMAD.WIDE R2, R0, 0x4, R2 ;  /* 0x0000000400023825 */ /* 0x008fea00078e0202 */
[----:B--2--5:R2:W5:Y:S02]  /*6210*/  @P3 LDG.E R38, desc[UR4][R2.64] ;  /* 0x0000000402263981 */ /* 0x024564000c1e1900 */
[----:B--2---:R-:W3:Y:S02]  /*6220*/  @!P3 LDC R38, c[0x0][0x8a0] ;  /* 0x00022800ff26bb82 */ /* 0x004ee40000000800 */
.L_x_102:
[----:B-----5:R-:W-:Y:S01]  /*6230*/  FSETP.NEU.AND P3, PT, R41, RZ, PT ;  /* 0x000000ff2900720b */ /* 0x020fe20003f6d000 */
[----:B------:R-:W-:Y:S01]  /*6240*/  ULOP3.LUT UR4, UR54, 0x1, URZ, 0x3c, !UPT ;  /* 0x0000000136047892 */ /* 0x000fe2000f8e3cff */
[----:B------:R-:W-:Y:S01]  /*6250*/  SEL R4, RZ, 0xffffffff, P2 ;  /* 0xffffffffff047807 */ /* 0x000fe20001000000 */
[----:B------:R-:W-:Y:S01]  /*6260*/  IMAD.U32 R108, RZ, RZ, UR46 ;  /* 0x0000002eff6c7e24 */ /* 0x000fe2000f8e00ff */
[----:B------:R-:W-:Y:S01]  /*6270*/  @P1 LOP3.LUT P2, RZ, R84, 0xff, RZ, 0xc0, !PT ;  /* 0x000000ff54ff1812 */ /* 0x000fe2000784c0ff */
[----:B------:R-:W-:Y:S01]  /*6280*/  IMAD.SHL.U32 R81, R93, 0x10, RZ ;  /* 0x000000105d517824 */ /* 0x000fe200078e00ff */
[----:B------:R-:W-:Y:S01]  /*6290*/  @P1 SEL R3, RZ, 0xffffffff, P3 ;  /* 0xffffffffff031807 */ /* 0x000fe20001800000 */
[----:B------:R-:W-:Y:S01]  /*62a0*/  IMAD.U32 R109, RZ, RZ, UR4 ;  /* 0x00000004ff6d7e24 */ /* 0x000fe2000f8e00ff */
[----:B------:R-:W-:Y:S01]  /*62b0*/  LEA R89, R36, UR47, 0x3 ;  /* 0x0000002f24597c11 */ /* 0x000fe2000f8e18ff */
[----:B------:R-:W-:Y:S01]  /*62c0*/  IMAD.SHL.U32 R108, R108, 0x2000, RZ ;  /* 0x000020006c6c7824 */ /* 0x000fe200078e00ff */
[----:B------:R-:W-:Y:S01]  /*62d0*/  @P0 SEL R3, R4, R3, !P2 ;  /* 0x0000000304030207 */ /* 0x000fe20005000000 */
[----:B------:R-:W-:Y:S01]  /*62e0*/  IMAD.SHL.U32 R80, R92, 0x10, RZ ;  /* 0x000000105c507824 */ /* 0x000fe200078e00ff */
[----:B------:R-:W-:Y:S01]  /*62f0*/  SHF.L.U32 R2, R95, 0x1f, RZ ;  /* 0x0000001f5f027819 */ /* 0x000fe200000006ff */
[----:B------:R-:W-:Y:S01]  /*6300*/  IMAD.IADD R82, R97, 0x1, R108 ;  /* 0x0000000161527824 */ /* 0x000fe200078e026c */
[----:B------:R-:W-:Y:S01]  /*6310*/  @P1 LOP3.LUT R3, R3, 0x1, RZ, 0xc0, !PT ;  /* 0x0000000103031812 */ /* 0x000fe200078ec0ff */
[----:B------:R-:W-:Y:S01]  /*6320*/  BSSY B1, `(.L_x_103) ;  /* 0x0000039000017945 */ /* 0x000fe20003800000 */
[----:B------:R-:W-:Y:S01]  /*6330*/  PLOP3.LUT P2, PT, PT, PT, UP1, 0x80, 0x8 ;  /* 0x000000000008781c */ /* 0x000fe20003f4f018 */
[----:B------:R-:W-:Y:S01]  /*6340*/  IMAD.IADD R83, R82, 0x1, R81 ;  /* 0x0000000152537824 */ /* 0x000fe200078e0251 */
[----:B------:R-:W-:Y:S01]  /*6350*/  ISETP.NE.U32.OR P5, PT, R3, 0x1, !P1 ;  /* 0x000000010300780c */ /* 0x000fe20004fa5470 */
[----:B------:R-:W-:Y:S01]  /*6360*/  IMAD.U32 R3, RZ, RZ, UR46 ;  /* 0x0000002eff037e24 */ /* 0x000fe2000f8e00ff */
[----:B------:R-:W-:Y:S01]  /*6370*/  LOP3.LUT P4, R90, R84, 0xff, RZ, 0xc0, !PT ;  /* 0x000000ff545a7812 */ /* 0x000fe2000788c0ff */
[----:B------:R-:W-:Y:S01]  /*6380*/  IMAD.MOV.U32 R103, RZ, RZ, 0x1 ;  /* 0x00000001ff677424 */ /* 0x000fe200078e00ff */
[----:B------:R-:W-:Y:S01]  /*6390*/  P2R R102, PR, RZ, 0x20 ;  /* 0x00000020ff667803 */ /* 0x000fe20000000000 */
[----:B------:R-:W-:Y:S01]  /*63a0*/  IMAD R39, R36, 0x40, R37 ;  /* 0x0000004024277824 */ /* 0x000fe200078e0225 */
[----:B-1----:R-:W-:Y:S01]  /*63b0*/  LEA R0, R3, UR47, 0x3 ;  /* 0x0000002f03007c11 */ /* 0x002fe2000f8e18ff */
[----:B------:R-:W-:Y:S01]  /*63c0*/  IMAD.U32 R110, RZ, RZ, UR46 ;  /* 0x0000002eff6e7e24 */ /* 0x000fe2000f8e00ff */
[----:B------:R-:W-:Y:S02]  /*63d0*/  SEL R3, RZ, 0xffffffff, P3 ;  /* 0xffffffffff037807 */ /* 0x000fe40001800000 */
[----:B------:R-:W-:Y:S02]  /*63e0*/  CS2R R74, SRZ ;  /* 0x00000000004a7805 */ /* 0x000fe4000001ff00 */
[----:B------:R-:W-:Y:S02]  /*63f0*/  CS2R R72, SRZ ;  /* 0x0000000000487805 */ /* 0x000fe4000001ff00 */
[----:B------:R-:W-:Y:S02]  /*6400*/  CS2R R66, SRZ ;  /* 0x0000000000427805 */ /* 0x000fe4000001ff00 */
[----:B------:R-:W-:Y:S02]  /*6410*/  @P2 SEL R3, R4, R3, !P4 ;  /* 0x0000000304032207 */ /* 0x000fe40006000000 */
[----:B------:R-:W-:Y:S02]  /*6420*/  CS2R R64, SRZ ;  /* 0x0000000000407805 */ /* 0x000fe4000001ff00 */
[----:B------:R-:W-:Y:S02]  /*6430*/  @P5 SHF.L.U32 R5, R109, 0x1f, RZ ;  /* 0x0000001f6d055819 */ /* 0x000fe400000006ff */
[----:B------:R-:W-:Y:S02]  /*6440*/  CS2R R58, SRZ ;  /* 0x00000000003a7805 */ /* 0x000fe4000001ff00 */
[----:B------:R-:W-:Y:S02]  /*6450*/  LOP3.LUT R3, R3, 0x1, RZ, 0xc0, !PT ;  /* 0x0000000103037812 */ /* 0x000fe400078ec0ff */
[----:B------:R-:W-:Y:S01]  /*6460*/  CS2R R56, SRZ ;  /* 0x0000000000387805 */ /* 0x000fe2000001ff00 */
[----:B------:R-:W1:Y:S01]  /*6470*/  @P5 SYNCS.PHASECHK.TRANS64.TRYWAIT P1, [R0+URZ+0x30], R5 ;  /* 0x00003005000055a7 */ /* 0x000e6200080211ff */
[----:B------:R-:W-:Y:S02]  /*6480*/  CS2R R50, SRZ ;  /* 0x0000000000327805 */ /* 0x000fe4000001ff00 */
[----:B------:R-:W-:Y:S02]  /*6490*/  ISETP.NE.U32.AND P2, PT, R3, 0x1, PT ;  /* 0x000000010300780c */ /* 0x000fe40003f45070 */
[----:B------:R-:W-:Y:S01]  /*64a0*/  CS2R R48, SRZ ;  /* 0x0000000000307805 */ /* 0x000fe2000001ff00 */
[----:B------:R-:W-:Y:S01]  /*64b0*/  IMAD.IADD R47, R82, 0x1, R80 ;  /* 0x00000001522f7824 */ /* 0x000fe200078e0250 */
[----:B------:R-:W-:Y:S01]  /*64c0*/  P2R R111, PR, RZ, 0x4 ;  /* 0x00000004ff6f7803 */ /* 0x000fe20000000000 */
[----:B------:R-:W-:Y:S01]  /*64d0*/  IMAD.IADD R46, R96, 0x1, R83 ;  /* 0x00000001602e7824 */ /* 0x000fe200078e0253 */
[----:B------:R2:W4:Y:S01]  /*64e0*/  SYNCS.PHASECHK.TRANS64.TRYWAIT P0, [R89+URZ+0x90], R2 ;  /* 0x00009002590075a7 */ /* 0x00052200080011ff */
[----:B-1----:R-:W-:Y:S01]  /*64f0*/  @P5 SEL R103, RZ, 0x1, !P1 ;  /* 0x00000001ff675807 */ /* 0x002fe20004800000 */
[----:B--2---:R-:W-:Y:S06]  /*6500*/  @!P5 BRA `(.L_x_104) ;  /* 0x000000000068d947 */ /* 0x004fec0003800000 */
[----:B------:R-:W-:Y:S01]  /*6510*/  ISETP.NE.AND P1, PT, R103, RZ, PT ;  /* 0x000000ff6700720c */ /* 0x000fe20003f25270 */
[----:B------:R-:W-:Y:S01]  /*6520*/  BSSY B0, `(.L_x_105) ;  /* 0x000000d000007945 */ /* 0x000fe20003800000 */
[----:B------:R-:W-:Y:S02]  /*6530*/  CS2R R50, SRZ ;  /* 0x0000000000327805 */ /* 0x000fe4000001ff00 */
[----:B------:R-:W-:Y:S02]  /*6540*/  CS2R R48, SRZ ;  /* 0x0000000000307805 */ /* 0x000fe4000001ff00 */
[----:B------:R-:W-:Y:S02]  /*6550*/  CS2R R58, SRZ ;  /* 0x00000000003a7805 */ /* 0x000fe4000001ff00 */
[----:B------:R-:W-:Y:S02]  /*6560*/  CS2R R56, SRZ ;  /* 0x0000000000387805 */ /* 0x000fe4000001ff00 */
[----:B------:R-:W-:Y:S02]  /*6570*/  CS2R R66, SRZ ;  /* 0x0000000000427805 */ /* 0x000fe4000001ff00 */
[----:B------:R-:W-:Y:S02]  /*6580*/  CS2R R64, SRZ ;  /* 0x0000000000407805 */ /* 0x000fe4000001ff00 */
[----:B------:R-:W-:Y:S02]  /*6590*/  CS2R R74, SRZ ;  /* 0x00000000004a7805 */ /* 0x000fe4000001ff00 */
[----:B------:R-:W-:Y:S01]  /*65a0*/  CS2R R72, SRZ ;  /* 0x0000000000487805 */ /* 0x000fe2000001ff00 */
[----:B------:R-:W-:Y:S06]  /*65b0*/  @P1 BRA `(.L_x_106) ;  /* 0x00000000000c1947 */ /* 0x000fec0003800000 */
[----:B------:R-:W-:Y:S04]  /*65c0*/  SHF.L.U32 R3, R109, 0x1f, RZ ;  /* 0x0000001f6d037819 */ /* 0x000fe800000006ff */
[----:B------:R-:W1:Y:S02]  /*65d0*/  SYNCS.PHASECHK.TRANS64.TRYWAIT P1, [R0+URZ+0x30], R3 ;  /* 0x00003003000075a7 */ /* 0x000e6400080211ff */
[----:B-1----:R-:W-:Y:S05]  /*65e0*/  @!P1 BRA `(.L_x_107) ;  /* 0x0000002400a09947 */ /* 0x002fea0003800000 */
.L_x_106:
[----:B------:R-:W-:Y:S05]  /*65f0*/  BSYNC B0 ;  /* 0x0000000000007941 */ /* 0x000fea0003800000 */
.L_x_105:
[----:B------:R-:W-:Y:S01]  /*6600*/  ISETP.NE.AND P1, PT, R111, RZ, PT ;  /* 0x000000ff6f00720c */ /* 0x000fe20003f25270 */
[----:B------:R-:W-:Y:S04]  /*6610*/  UIADD3 UR4, UPT, UPT, UR46, 0x1, URZ ;  /* 0x000000012e047890 */ /* 0x000fe8000fffe0ff */
[----:B------:R-:W-:Y:S04]  /*6620*/  UISETP.NE.AND UP0, UPT, UR4, 0x3, UPT ;  /* 0x000000030400788c */ /* 0x000fe8000bf05270 */
[----:B------:R-:W-:Y:S02]  /*6630*/  USEL UR5, URZ, 0x1, UP0 ;  /* 0x00000001ff057887 */ /* 0x000fe40008000000 */
[----:B------:R-:W-:Y:S02]  /*6640*/  USEL UR4, UR4, URZ, UP0 ;  /* 0x000000ff04047287 */ /* 0x000fe40008000000 */
[----:B------:R2:W1:Y:S02]  /*6650*/  @P1 LDS.128 R48, [R82] ;  /* 0x0000000052301984 */ /* 0x0004640000000c00 */
[----:B------:R-:W-:Y:S02]  /*6660*/  LOP3.LUT R109, R109, UR5, RZ, 0x3c, !PT ;  /* 0x000000056d6d7c12 */ /* 0x000fe4000f8e3cff */
[----:B------:R2:W1:Y:S01]  /*6670*/  @P1 LDS.128 R56, [R83+0x10] ;  /* 0x0000100053381984 */ /* 0x0004620000000c00 */
[----:B------:R-:W-:Y:S03]  /*6680*/  IMAD.U32 R110, RZ, RZ, UR4 ;  /* 0x00000004ff6e7e24 */ /* 0x000fe6000f8e00ff */
[----:B------:R2:W1:Y:S04]  /*6690*/  @P1 LDS.128 R64, [R47+0x20] ;  /* 0x000020002f401984 */ /* 0x0004680000000c00 */
[----:B------:R2:W1:Y:S02]  /*66a0*/  @P1 LDS.128 R72, [R46+0x10] ;  /* 0x000010002e481984 */ /* 0x0004640000000c00 */
.L_x_104:
[----:B------:R-:W-:Y:S05]  /*66b0*/  BSYNC B1 ;  /* 0x0000000000017941 */ /* 0x000fea0003800000 */
.L_x_103:
[----:B-1----:R-:W-:Y:S04]  /*66c0*/  SHF.R.U32.HI R0, RZ, 0x15, R39 ;  /* 0x00000015ff007819 */ /* 0x002fe80000011627 */
[----:B------:R-:W-:Y:S01]  /*66d0*/  LOP3.LUT P1, RZ, R0, 0x3, R85, 0x48, !PT ;  /* 0x0000000300ff7812 */ /* 0x000fe20007824855 */
[----:B------:R-:W-:Y:S01]  /*66e0*/  @!UPT UIADD3 URZ, UPT, UPT, URZ, URZ, URZ ;  /* 0x000000fffffff290 */ /* 0x000fe2000fffe0ff */
[----:B----4-:R-:W-:Y:S11]  /*66f0*/  @P0 BRA `(.L_x_108) ;  /* 0x0000000000080947 */ /* 0x010ff60003800000 */
[----:B------:R-:W1:Y:S02]  /*6700*/  SYNCS.PHASECHK.TRANS64.TRYWAIT P0, [R89+URZ+0x90], R2 ;  /* 0x00009002590075a7 */ /* 0x000e6400080011ff */
[----:B-1----:R-:W-:Y:S05]  /*6710*/  @!P0 BRA `(.L_x_109) ;  /* 0x0000002400688947 */ /* 0x002fea0003800000 */
.L_x_108:
[----:B------:R-:W-:Y:S05]  /*6720*/  @!P1 BRA `(.L_x_110) ;  /* 0x0000000000409947 */ /* 0x000fea0003800000 */
[----:B------:R-:W4:Y:S01]  /*6730*/  LDCU.64 UR8, c[0x4][0x70] ;  /* 0x01000e00ff0877ac */ /* 0x000f220008000a00 */
[----:B------:R-:W-:Y:S01]  /*6740*/  MOV R3, 0x0 ;  /* 0x0000000000037802 */ /* 0x000fe20000000f00 */
[----:B------:R-:W-:Y:S02]  /*6750*/  HFMA2 R12, -RZ, RZ, 0, 5.9604644775390625e-08 ;  /* 0x00000001ff0c7431 */ /* 0x000fe400000001ff */
[----:B------:R-:W-:Y:S02]  /*6760*/  IMAD.MOV.U32 R8, RZ, RZ, 0x192 ;  /* 0x00000192ff087424 */ /* 0x000fe400078e00ff */
[----:B------:R-:W-:Y:S01]  /*6770*/  IMAD.MOV.U32 R13, RZ, RZ, RZ ;  /* 0x000000ffff0d7224 */ /* 0x000fe200078e00ff */
[----:B------:R-:W5:Y:S01]  /*6780*/  LDCU.64 UR6, c[0x4][0x78] ;  /* 0x01000f00ff0677ac */ /* 0x000f620008000a00 */
[----:B-1----:R-:W1:Y:S01]  /*6790*/  LDC.64 R2, c[0x4][R3] ;  /* 0x0100000003027b82 */ /* 0x002e620000000a00 */
[----:B------:R-:W2:Y:S01]  /*67a0*/  LDCU.64 UR4, c[0x4][0x10] ;  /* 0x01000200ff0477ac */ /* 0x000ea20008000a00 */
[----:B----4-:R-:W-:Y:S01]  /*67b0*/  MOV R5, UR9 ;  /* 0x0000000900057c02 */ /* 0x010fe20008000f00 */
[----:B------:R-:W-:Y:S01]  /*67c0*/  IMAD.U32 R4, RZ, RZ, UR8 ;  /* 0x00000008ff047e24 */ /* 0x000fe2000f8e00ff */
[----:B-----5:R-:W-:Y:S01]  /*67d0*/  MOV R7, UR7 ;  /* 0x0000000700077c02 */ /* 0x020fe20008000f00 */
[----:B------:R-:W-:Y:S01]  /*67e0*/  IMAD.U32 R6, RZ, RZ, UR6 ;  /* 0x00000006ff067e24 */ /* 0x000fe2000f8e00ff */
[----:B--2---:R-:W-:Y:S01]  /*67f0*/  MOV R11, UR5 ;  /* 0x00000005000b7c02 */ /* 0x004fe20008000f00 */
[----:B------:R-:W-:Y:S02]  /*6800*/  IMAD.U32 R10, RZ, RZ, UR4 ;  /* 0x00000004ff0a7e24 */ /* 0x000fe4000f8e00ff */
[----:B------:R-:W-:Y:S07]  /*6810*/  LEPC R20, `(.L_x_110) ;  /* 0x000000001014794e */ /* 0x000fee0000000000 */
[----:B-1-3--:R-:W-:Y:S05]  /*6820*/  CALL.ABS.NOINC R2 ;  /* 0x0000000002007343 */ /* 0x00afea0003c00000 */
.L_x_110:
[----:B------:R-:W-:Y:S05]  /*6830*/  WARPSYNC.ALL ;  /* 0x0000000000007948 */ /* 0x000fea0003800000 */
[----:B------:R-:W-:Y:S01]  /*6840*/  R2UR UR4, R39 ;  /* 0x00000000270472ca */ /* 0x000fe200000e0000 */
[--C-:B------:R-:W-:Y:S01]  /*6850*/  HADD2.F32 R40, -RZ, R48.reuse.H0_H0 ;  /* 0x20000030ff287230 */ /* 0x100fe20000004100 */
[----:B------:R-:W-:Y:S01]  /*6860*/  ISETP.NE.AND P0, PT, R98, RZ, PT ;  /* 0x000000ff6200720c */ /* 0x000fe20003f05270 */
[----:B------:R-:W-:Y:S01]  /*6870*/  HADD2.F32 R43, -RZ, R48.H1_H1 ;  /* 0x30000030ff2b7230 */ /* 0x000fe20000004100 */
[----:B------:R-:W-:Y:S01]  /*6880*/  BSSY.RECONVERGENT B0, `(.L_x_111) ;  /* 0x0000085000007945 */ /* 0x000fe20003800200 */
[----:B------:R-:W-:Y:S02]  /*6890*/  HADD2.F32 R42, -RZ, R49.H0_H0 ;  /* 0x20000031ff2a7230 */ /* 0x000fe40000004100 */
[----:B------:R-:W-:Y:S02]  /*68a0*/  HADD2.F32 R45, -RZ, R51.H0_H0 ;  /* 0x20000033ff2d7230 */ /* 0x000fe40000004100 */
[----:B------:R-:W-:Y:S04]  /*68b0*/  HADD2.F32 R44, -RZ, R75.H1_H1 ;  /* 0x3000004bff2c7230 */ /* 0x000fe80000004100 */
[----:B------:R-:W3:Y:S02]  /*68c0*/  LDTM.x32 R4, tmem[UR4] ;  /* 0x00000004000479ee */ /* 0x000ee400082c0000 */
[C---:B---3--:R-:W-:Y:S01]  /*68d0*/  FMUL R0, R38.reuse, R4 ;  /* 0x0000000426007220 */ /* 0x048fe20000400000 */
[C---:B-1----:R-:W-:Y:S01]  /*68e0*/  FMUL R2, R38.reuse, R5 ;  /* 0x0000000526027220 */ /* 0x042fe20000400000 */
[C---:B------:R-:W-:Y:S01]  /*68f0*/  FMUL R3, R38.reuse, R6 ;  /* 0x0000000626037220 */ /* 0x040fe20000400000 */
[C---:B------:R-:W-:Y:S01]  /*6900*/  FMUL R7, R38.reuse, R7 ;  /* 0x0000000726077220 */ /* 0x040fe20000400000 */
[C---:B------:R-:W-:Y:S01]  /*6910*/  FFMA R0, R41.reuse, R40, R0 ;  /* 0x0000002829007223 */ /* 0x040fe20000000000 */
[----:B------:R-:W-:Y:S02]  /*6920*/  HADD2.F32 R40, -RZ, R49.H1_H1 ;  /* 0x30000031ff287230 */ /* 0x000fe40000004100 */
[C---:B------:R-:W-:Y:S01]  /*6930*/  FFMA R2, R41.reuse, R43, R2 ;  /* 0x0000002b29027223 */ /* 0x040fe20000000002 */
[C---:B------:R-:W-:Y:S01]  /*6940*/  FFMA R3, R41.reuse, R42, R3 ;  /* 0x0000002a29037223 */ /* 0x040fe20000000003 */
[--C-:B------:R-:W-:Y:S02]  /*6950*/  HADD2.F32 R43, -RZ, R50.reuse.H0_H0 ;  /* 0x20000032ff2b7230 */ /* 0x100fe40000004100 */
[----:B------:R-:W-:Y:S01]  /*6960*/  FMUL R4, R38, R8 ;  /* 0x0000000826047220 */ /* 0x000fe20000400000 */
[----:B------:R-:W-:Y:S01]  /*6970*/  HADD2.F32 R42, -RZ, R50.H1_H1 ;  /* 0x30000032ff2a7230 */ /* 0x000fe20000004100 */
[----:B------:R-:W-:Y:S01]  /*6980*/  F2FP.F16.F32.PACK_AB R52, R2, R0 ;  /* 0x000000000234723e */ /* 0x000fe200000000ff */
[C---:B------:R-:W-:Y:S01]  /*6990*/  FFMA R7, R41.reuse, R40, R7 ;  /* 0x0000002829077223 */ /* 0x040fe20000000007 */
[----:B------:R-:W-:Y:S01]  /*69a0*/  FFMA R4, R41, R43, R4 ;  /* 0x0000002b29047223 */ /* 0x000fe20000000004 */
[C---:B------:R-:W-:Y:S01]  /*69b0*/  FMUL R5, R38.reuse, R9 ;  /* 0x0000000926057220 */ /* 0x040fe20000400000 */
[C---:B------:R-:W-:Y:S01]  /*69c0*/  FMUL R6, R38.reuse, R10 ;  /* 0x0000000a26067220 */ /* 0x040fe20000400000 */
[----:B------:R-:W-:Y:S01]  /*69d0*/  HADD2.F32 R40, -RZ, R51.H1_H1 ;  /* 0x30000033ff287230 */ /* 0x000fe20000004100 */
[----:B------:R-:W-:Y:S01]  /*69e0*/  F2FP.F16.F32.PACK_AB R53, R7, R3 ;  /* 0x000000030735723e */ /* 0x000fe200000000ff */
[C---:B------:R-:W-:Y:S01]  /*69f0*/  FFMA R5, R41.reuse, R42, R5 ;  /* 0x0000002a29057223 */ /* 0x040fe20000000005 */
[----:B------:R-:W-:Y:S01]  /*6a00*/  FFMA R6, R41, R45, R6 ;  /* 0x0000002d29067223 */ /* 0x000fe20000000006 */
[C---:B------:R-:W-:Y:S01]  /*6a10*/  FMUL R11, R38.reuse, R11 ;  /* 0x0000000b260b7220 */ /* 0x040fe20000400000 */
[--C-:B------:R-:W-:Y:S02]  /*6a20*/  HADD2.F32 R43, -RZ, R56.reuse.H0_H0 ;  /* 0x20000038ff2b7230 */ /* 0x100fe40000004100 */
[C---:B------:R-:W-:Y:S01]  /*6a30*/  FMUL R8, R38.reuse, R12 ;  /* 0x0000000c26087220 */ /* 0x040fe20000400000 */
[----:B------:R-:W-:Y:S01]  /*6a40*/  F2FP.F16.F32.PACK_AB R54, R5, R4 ;  /* 0x000000040536723e */ /* 0x000fe200000000ff */
[C---:B------:R-:W-:Y:S01]  /*6a50*/  FFMA R11, R41.reuse, R40, R11 ;  /* 0x00000028290b7223 */ /* 0x040fe2000000000b */
[----:B------:R-:W-:Y:S02]  /*6a60*/  HADD2.F32 R40, -RZ, R56.H1_H1 ;  /* 0x30000038ff287230 */ /* 0x000fe40000004100 */
[----:B------:R-:W-:Y:S01]  /*6a70*/  FFMA R8, R41, R43, R8 ;  /* 0x0000002b29087223 */ /* 0x000fe20000000008 */
[C---:B------:R-:W-:Y:S01]  /*6a80*/  FMUL R9, R38.reuse, R13 ;  /* 0x0000000d26097220 */ /* 0x040fe20000400000 */
[--C-:B------:R-:W-:Y:S01]  /*6a90*/  HADD2.F32 R45, -RZ, R57.reuse.H0_H0 ;  /* 0x20000039ff2d7230 */ /* 0x100fe20000004100 */
[----:B------:R-:W-:Y:S01]  /*6aa0*/  F2FP.F16.F32.PACK_AB R55, R11, R6 ;  /* 0x000000060b37723e */ /* 0x000fe200000000ff */
[C---:B------:R-:W-:Y:S01]  /*6ab0*/  FMUL R10, R38.reuse, R14 ;  /* 0x0000000e260a7220 */ /* 0x040fe20000400000 */
[----:B------:R-:W-:Y:S02]  /*6ac0*/  HADD2.F32 R42, -RZ, R57.H1_H1 ;  /* 0x30000039ff2a7230 */ /* 0x000fe40000004100 */
[C---:B------:R-:W-:Y:S01]  /*6ad0*/  FFMA R9, R41.reuse, R40, R9 ;  /* 0x0000002829097223 */ /* 0x040fe20000000009 */
[C---:B------:R-:W-:Y:S01]  /*6ae0*/  FMUL R15, R38.reuse, R15 ;  /* 0x0000000f260f7220 */ /* 0x040fe20000400000 */
[----:B------:R1:W-:Y:S01]  /*6af0*/  STS.128 [R82], R52 ;  /* 0x0000003452007388 */ /* 0x0003e20000000c00 */
[----:B------:R-:W-:Y:S01]  /*6b00*/  FFMA R10, R41, R45, R10 ;  /* 0x0000002d290a7223 */ /* 0x000fe2000000000a */
[--C-:B------:R-:W-:Y:S01]  /*6b10*/  HADD2.F32 R40, -RZ, R58.reuse.H0_H0 ;  /* 0x2000003aff287230 */ /* 0x100fe20000004100 */
[----:B------:R-:W-:Y:S01]  /*6b20*/  F2FP.F16.F32.PACK_AB R60, R9, R8 ;  /* 0x00000008093c723e */ /* 0x000fe200000000ff */
[----:B------:R-:W-:Y:S01]  /*6b30*/  FFMA R15, R41, R42, R15 ;  /* 0x0000002a290f7223 */ /* 0x000fe2000000000f */
[C---:B------:R-:W-:Y:S01]  /*6b40*/  FMUL R12, R38.reuse, R16 ;  /* 0x00000010260c7220 */ /* 0x040fe20000400000 */
[----:B------:R-:W-:Y:S02]  /*6b50*/  HADD2.F32 R42, -RZ, R58.H1_H1 ;  /* 0x3000003aff2a7230 */ /* 0x000fe40000004100 */
[C---:B------:R-:W-:Y:S01]  /*6b60*/  FMUL R13, R38.reuse, R17 ;  /* 0x00000011260d7220 */ /* 0x040fe20000400000 */
[--C-:B------:R-:W-:Y:S01]  /*6b70*/  HADD2.F32 R43, -RZ, R59.reuse.H0_H0 ;  /* 0x2000003bff2b7230 */ /* 0x100fe20000004100 */
[----:B------:R-:W-:Y:S01]  /*6b80*/  F2FP.F16.F32.PACK_AB R61, R15, R10 ;  /* 0x0000000a0f3d723e */ /* 0x000fe200000000ff */
[C---:B------:R-:W-:Y:S01]  /*6b90*/  FFMA R12, R41.reuse, R40, R12 ;  /* 0x00000028290c7223 */ /* 0x040fe2000000000c */
[C---:B------:R-:W-:Y:S01]  /*6ba0*/  FFMA R13, R41.reuse, R42, R13 ;  /* 0x0000002a290d7223 */ /* 0x040fe2000000000d */
[C---:B------:R-:W-:Y:S01]  /*6bb0*/  FMUL R14, R38.reuse, R18 ;  /* 0x00000012260e7220 */ /* 0x040fe20000400000 */
[----:B------:R-:W-:Y:S02]  /*6bc0*/  HADD2.F32 R40, -RZ, R59.H1_H1 ;  /* 0x3000003bff287230 */ /* 0x000fe40000004100 */
[C---:B------:R-:W-:Y:S01]  /*6bd0*/  FMUL R19, R38.reuse, R19 ;  /* 0x0000001326137220 */ /* 0x040fe20000400000 */
[C---:B------:R-:W-:Y:S01]  /*6be0*/  FMUL R16, R38.reuse, R20 ;  /* 0x0000001426107220 */ /* 0x040fe20000400000 */
[C---:B------:R-:W-:Y:S01]  /*6bf0*/  FFMA R14, R41.reuse, R43, R14 ;  /* 0x0000002b290e7223 */ /* 0x040fe2000000000e */
[--C-:B------:R-:W-:Y:S02]  /*6c00*/  HADD2.F32 R43, -RZ, R64.reuse.H0_H0 ;  /* 0x20000040ff2b7230 */ /* 0x100fe40000004100 */
[C---:B------:R-:W-:Y:S01]  /*6c10*/  FFMA R19, R41.reuse, R40, R19 ;  /* 0x0000002829137223 */ /* 0x040fe20000000013 */
[----:B------:R-:W-:Y:S02]  /*6c20*/  HADD2.F32 R42, -RZ, R64.H1_H1 ;  /* 0x30000040ff2a7230 */ /* 0x000fe40000004100 */
[C---:B------:R-:W-:Y:S01]  /*6c30*/  FMUL R17, R38.reuse, R21 ;  /* 0x0000001526117220 */ /* 0x040fe20000400000 */
[--C-:B------:R-:W-:Y:S02]  /*6c40*/  HADD2.F32 R45, -RZ, R65.reuse.H0_H0 ;  /* 0x20000041ff2d7230 */ /* 0x100fe40000004100 */
[C---:B------:R-:W-:Y:S01]  /*6c50*/  FMUL R18, R38.reuse, R22 ;  /* 0x0000001626127220 */ /* 0x040fe20000400000 */
[----:B------:R-:W-:Y:S02]  /*6c60*/  HADD2.F32 R40, -RZ, R65.H1_H1 ;  /* 0x30000041ff287230 */ /* 0x000fe40000004100 */
[C---:B------:R-:W-:Y:S01]  /*6c70*/  FMUL R23, R38.reuse, R23 ;  /* 0x0000001726177220 */ /* 0x040fe20000400000 */
[C---:B------:R-:W-:Y:S01]  /*6c80*/  FFMA R16, R41.reuse, R43, R16 ;  /* 0x0000002b29107223 */ /* 0x040fe20000000010 */
[C---:B------:R-:W-:Y:S01]  /*6c90*/  FFMA R17, R41.reuse, R42, R17 ;  /* 0x0000002a29117223 */ /* 0x040fe20000000011 */
[C---:B------:R-:W-:Y:S01]  /*6ca0*/  FFMA R18, R41.reuse, R45, R18 ;  /* 0x0000002d29127223 */ /* 0x040fe20000000012 */
[C---:B------:R-:W-:Y:S01]  /*6cb0*/  FFMA R23, R41.reuse, R40, R23 ;  /* 0x0000002829177223 */ /* 0x040fe20000000017 */
[--C-:B------:R-:W-:Y:S02]  /*6cc0*/  HADD2.F32 R43, -RZ, R66.reuse.H0_H0 ;  /* 0x20000042ff2b7230 */ /* 0x100fe40000004100 */
[C---:B------:R-:W-:Y:S01]  /*6cd0*/  FMUL R20, R38.reuse, R24 ;  /* 0x0000001826147220 */ /* 0x040fe20000400000 */
        /* <DEDUP_REMOVED lines=9> */
[----:B------:R-:W-:Y:S01]  /*6d70*/  FFMA R27, R41, R42, R27 ;  /* 0x0000002a291b7223 */ /* 0x000fe2000000001b */
[--C-:B------:R-:W-:Y:S02]  /*6d80*/  HADD2.F32 R40, -RZ, R72.reuse.H0_H0 ;  /* 0x20000048ff287230 */ /* 0x100fe40000004100 */
[C---:B------:R-:W-:Y:S01]  /*6d90*/  FMUL R24, R38.reuse, R28 ;  /* 0x0000001c26187220 */ /* 0x040fe20000400000 */
[----:B------:R-:W-:Y:S02]  /*6da0*/  HADD2.F32 R42, -RZ, R72.H1_H1 ;  /* 0x30000048ff2a7230 */ /* 0x000fe40000004100 */
[C---:B------:R-:W-:Y:S01]  /*6db0*/  FMUL R25, R38.reuse, R29 ;  /* 0x0000001d26197220 */ /* 0x040fe20000400000 */
[--C-:B------:R-:W-:Y:S02]  /*6dc0*/  HADD2.F32 R43, -RZ, R73.reuse.H0_H0 ;  /* 0x20000049ff2b7230 */ /* 0x100fe40000004100 */
[C---:B------:R-:W-:Y:S01]  /*6dd0*/  FMUL R26, R38.reuse, R30 ;  /* 0x0000001e261a7220 */ /* 0x040fe20000400000 */
[----:B------:R-:W-:Y:S01]  /*6de0*/  F2FP.F16.F32.PACK_AB R62, R13, R12 ;  /* 0x0000000c0d3e723e */ /* 0x000fe200000000ff */
[----:B------:R-:W-:Y:S01]  /*6df0*/  FFMA R24, R41, R40, R24 ;  /* 0x0000002829187223 */ /* 0x000fe20000000018 */
[----:B------:R-:W-:Y:S01]  /*6e00*/  F2FP.F16.F32.PACK_AB R63, R19, R14 ;  /* 0x0000000e133f723e */ /* 0x000fe200000000ff */
[C---:B------:R-:W-:Y:S01]  /*6e10*/  FFMA R25, R41.reuse, R42, R25 ;  /* 0x0000002a29197223 */ /* 0x040fe20000000019 */
[C---:B------:R-:W-:Y:S01]  /*6e20*/  FFMA R26, R41.reuse, R43, R26 ;  /* 0x0000002b291a7223 */ /* 0x040fe2000000001a */
[----:B------:R-:W-:Y:S02]  /*6e30*/  HADD2.F32 R40, -RZ, R73.H1_H1 ;  /* 0x30000049ff287230 */ /* 0x000fe40000004100 */
[C---:B------:R-:W-:Y:S01]  /*6e40*/  FMUL R31, R38.reuse, R31 ;  /* 0x0000001f261f7220 */ /* 0x040fe20000400000 */
[----:B------:R1:W-:Y:S01]  /*6e50*/  STS.128 [R83+0x10], R60 ;  /* 0x0000103c53007388 */ /* 0x0003e20000000c00 */
[--C-:B------:R-:W-:Y:S02]  /*6e60*/  HADD2.F32 R43, -RZ, R74.reuse.H0_H0 ;  /* 0x2000004aff2b7230 */ /* 0x100fe40000004100 */
[C---:B------:R-:W-:Y:S01]  /*6e70*/  FMUL R28, R38.reuse, R32 ;  /* 0x00000020261c7220 */ /* 0x040fe20000400000 */
[----:B------:R-:W-:Y:S02]  /*6e80*/  HADD2.F32 R42, -RZ, R74.H1_H1 ;  /* 0x3000004aff2a7230 */ /* 0x000fe40000004100 */
[C---:B------:R-:W-:Y:S01]  /*6e90*/  FMUL R29, R38.reuse, R33 ;  /* 0x00000021261d7220 */ /* 0x040fe20000400000 */
[----:B------:R-:W-:Y:S02]  /*6ea0*/  HADD2.F32 R45, -RZ, R75.H0_H0 ;  /* 0x2000004bff2d7230 */ /* 0x000fe40000004100 */
[C---:B------:R-:W-:Y:S01]  /*6eb0*/  FMUL R30, R38.reuse, R34 ;  /* 0x00000022261e7220 */ /* 0x040fe20000400000 */
[----:B------:R-:W-:Y:S01]  /*6ec0*/  FFMA R31, R41, R40, R31 ;  /* 0x00000028291f7223 */ /* 0x000fe2000000001f */
[----:B------:R-:W-:Y:S01]  /*6ed0*/  FMUL R35, R38, R35 ;  /* 0x0000002326237220 */ /* 0x000fe20000400000 */
[----:B------:R-:W-:Y:S01]  /*6ee0*/  F2FP.F16.F32.PACK_AB R68, R17, R16 ;  /* 0x000000101144723e */ /* 0x000fe200000000ff */
[----:B------:R-:W-:Y:S01]  /*6ef0*/  FFMA R28, R41, R43, R28 ;  /* 0x0000002b291c7223 */ /* 0x000fe2000000001c */
[----:B------:R-:W-:Y:S01]  /*6f00*/  F2FP.F16.F32.PACK_AB R69, R23, R18 ;  /* 0x000000121745723e */ /* 0x000fe200000000ff */
[----:B------:R-:W-:Y:S01]  /*6f10*/  FFMA R29, R41, R42, R29 ;  /* 0x0000002a291d7223 */ /* 0x000fe2000000001d */
[----:B------:R-:W-:Y:S01]  /*6f20*/  F2FP.F16.F32.PACK_AB R70, R21, R20 ;  /* 0x000000141546723e */ /* 0x000fe200000000ff */
[----:B------:R-:W-:Y:S01]  /*6f30*/  FFMA R30, R41, R45, R30 ;  /* 0x0000002d291e7223 */ /* 0x000fe2000000001e */
[----:B------:R-:W-:Y:S01]  /*6f40*/  F2FP.F16.F32.PACK_AB R71, R27, R22 ;  /* 0x000000161b47723e */ /* 0x000fe200000000ff */
[----:B------:R-:W-:Y:S01]  /*6f50*/  FFMA R35, R41, R44, R35 ;  /* 0x0000002c29237223 */ /* 0x000fe20000000023 */
[----:B------:R-:W-:Y:S02]  /*6f60*/  F2FP.F16.F32.PACK_AB R104, R25, R24 ;  /* 0x000000181968723e */ /* 0x000fe400000000ff */
[----:B------:R-:W-:Y:S01]  /*6f70*/  F2FP.F16.F32.PACK_AB R105, R31, R26 ;  /* 0x0000001a1f69723e */ /* 0x000fe200000000ff */
[----:B------:R1:W-:Y:S01]  /*6f80*/  STS.128 [R47+0x20], R68 ;  /* 0x000020442f007388 */ /* 0x0003e20000000c00 */
[----:B------:R-:W-:Y:S02]  /*6f90*/  F2FP.F16.F32.PACK_AB R106, R29, R28 ;  /* 0x0000001c1d6a723e */ /* 0x000fe400000000ff */
[----:B------:R-:W-:Y:S05]  /*6fa0*/  F2FP.F16.F32.PACK_AB R107, R35, R30 ;  /* 0x0000001e236b723e */ /* 0x000fea00000000ff */
[----:B------:R1:W-:Y:S01]  /*6fb0*/  STS.128 [R46+0x10], R104 ;  /* 0x000010682e007388 */ /* 0x0003e20000000c00 */
[----:B------:R-:W-:Y:S01]  /*6fc0*/  @!PT LDS RZ, [RZ] ;  /* 0x00000000fffff984 */ /* 0x000fe20000000800 */
[----:B------:R-:W-:Y:S01]  /*6fd0*/  @!PT LDS RZ, [RZ] ;  /* 0x00000000fffff984 */ /* 0x000fe20000000800 */
[----:B------:R-:W-:Y:S01]  /*6fe0*/  @!PT LDS RZ, [RZ] ;  /* 0x00000000fffff984 */ /* 0x000fe20000000800 */
[----:B------:R-:W-:Y:S01]  /*6ff0*/  @!PT LDS RZ, [RZ] ;  /* 0x00000000fffff984 */ /* 0x000fe20000000800 */
[----:B------:R3:W-:Y:S07]  /*7000*/  MEMBAR.ALL.CTA ;  /* 0x0000000000007992 */ /* 0x0007ee0000008000 */
[----:B---3--:R-:W3:Y:S02]  /*7010*/  FENCE.VIEW.ASYNC.S ;  /* 0x00000000000073c6 */ /* 0x008ee40000000000 */
[----:B---3--:R-:W-:Y:S06]  /*7020*/  BAR.SYNC.DEFER_BLOCKING 0x1, 0x80 ;  /* 0x0042000000007b1d */ /* 0x008fec0000010000 */
[----:B------:R-:W-:Y:S05]  /*7030*/  @P0 BRA `(.L_x_112) ;  /* 0x0000000000240947 */ /* 0x000fea0003800000 */
[----:B------:R-:W3:Y:S01]  /*7040*/  LDCU.64 UR6, c[0x0][0x348] ;  /* 0x00006900ff0677ac */ /* 0x000ee20008000a00 */
[----:B------:R-:W-:Y:S01]  /*7050*/  R2UR UR5, R108 ;  /* 0x000000006c0572ca */ /* 0x000fe200000e0000 */
[----:B------:R-:W-:Y:S11]  /*7060*/  UMOV UR51, UR36 ;  /* 0x0000002400337c82 */ /* 0x000ff60008000000 */
[----:B------:R-:W-:Y:S01]  /*7070*/  @!UPT UIADD3 URZ, UPT, UPT, URZ, URZ, URZ ;  /* 0x000000fffffff290 */ /* 0x000fe2000fffe0ff */
[----:B------:R-:W-:Y:S02]  /*7080*/  UIADD3 UR48, UPT, UPT, UR47, 0x200, UR5 ;  /* 0x000002002f307890 */ /* 0x000fe4000fffe005 */
[----:B---3--:R-:W-:Y:S04]  /*7090*/  UIADD3 UR4, UP0, UPT, UR6, 0x680, URZ ;  /* 0x0000068006047890 */ /* 0x008fe8000ff1e0ff */
[----:B------:R-:W-:Y:S09]  /*70a0*/  UIADD3.X UR5, UPT, UPT, URZ, UR7, URZ, UP0, !UPT ;  /* 0x00000007ff057290 */ /* 0x000ff200087fe4ff */
[----:B------:R3:W-:Y:S02]  /*70b0*/  UTMASTG.3D [UR48], [UR4] ;  /* 0x00000030040073b5 */ /* 0x0007e40008010000 */
[----:B---3--:R0:W-:Y:S02]  /*70c0*/  UTMACMDFLUSH ;  /* 0x00000000000079b7 */ /* 0x0081e40000000000 */
.L_x_112:
[----:B------:R-:W-:Y:S05]  /*70d0*/  BSYNC.RECONVERGENT B0 ;  /* 0x0000000000007941 */ /* 0x000fea0003800200 */
.L_x_111:
[----:B------:R-:W-:Y:S01]  /*70e0*/  UIADD3 UR44, UPT, UPT, UR46, 0x1, URZ ;  /* 0x000000012e2c7890 */ /* 0x000fe2000fffe0ff */
[----:B------:R-:W-:Y:S03]  /*70f0*/  BSSY.RECONVERGENT B0, `(.L_x_113) ;  /* 0x0000005000007945 */ /* 0x000fe60003800200 */
[----:B------:R-:W-:Y:S04]  /*7100*/  UISETP.NE.AND UP0, UPT, UR44, 0x3, UPT ;  /* 0x000000032c00788c */ /* 0x000fe8000bf05270 */
[----:B------:R-:W-:Y:S01]  /*7110*/  USEL UR45, UR44, URZ, UP0 ;  /* 0x000000ff2c2d7287 */ /* 0x000fe20008000000 */
[----:B------:R-:W-:Y:S11]  /*7120*/  @P0 BRA `(.L_x_114) ;  /* 0x0000000000040947 */ /* 0x000ff60003800000 */
[----:B------:R-:W-:Y:S04]  /*7130*/  DEPBAR.LE SB0, 0x1 ;  /* 0x000080400000791a */ /* 0x000fe80000000000 */
.L_x_114:
[----:B------:R-:W-:Y:S05]  /*7140*/  BSYNC.RECONVERGENT B0 ;  /* 0x0000000000007941 */ /* 0x000fea0003800200 */
.L_x_113:
[----:B------:R-:W-:Y:S01]  /*7150*/  BAR.SYNC.DEFER_BLOCKING 0x1, 0x80 ;  /* 0x0042000000007b1d */ /* 0x000fe20000010000 */
[----:B------:R-:W-:Y:S01]  /*7160*/  ISETP.NE.AND P1, PT, R102, RZ, PT ;  /* 0x000000ff6600720c */ /* 0x000fe20003f25270 */
[----:B------:R-:W-:Y:S01]  /*7170*/  UISETP.NE.AND UP0, UPT, UR53, URZ, UPT ;  /* 0x000000ff3500728c */ /* 0x000fe2000bf05270 */
[----:B------:R-:W-:Y:S11]  /*7180*/  LEA R3, R110, UR47, 0x3 ;  /* 0x0000002f6e037c11 */ /* 0x000ff6000f8e18ff */
[----:B------:R-:W-:Y:S01]  /*7190*/  @P1 SHF.L.U32 R4, R109, 0x1f, RZ ;  /* 0x0000001f6d041819 */ /* 0x000fe200000006ff */
[----:B------:R-:W-:Y:S06]  /*71a0*/  BRA.U !UP0, `(.L_x_115) ;  /* 0x0000000108247547 */ /* 0x000fec000b800000 */
[----:B------:R-:W3:Y:S01]  /*71b0*/  S2R R0, SR_CgaCtaId ;  /* 0x0000000000007919 */ /* 0x000ee20000008800 */
[----:B------:R-:W-:Y:S01]  /*71c0*/  IMAD.U32 R2, RZ, RZ, UR52 ;  /* 0x00000034ff027e24 */ /* 0x000fe2000f8e00ff */
[----:B------:R-:W-:Y:S04]  /*71d0*/  UIADD3 UR4, UPT, UPT, UR52, 0x1, URZ ;  /* 0x0000000134047890 */ /* 0x000fe8000fffe0ff */
[----:B------:R-:W-:Y:S01]  /*71e0*/  @P1 LEA R2, R2, UR47, 0x3 ;  /* 0x0000002f02021c11 */ /* 0x000fe2000f8e18ff */
[----:B------:R-:W-:Y:S04]  /*71f0*/  UISETP.NE.AND UP0, UPT, UR4, 0x3, UPT ;  /* 0x000000030400788c */ /* 0x000fe8000bf05270 */
[----:B------:R-:W-:Y:S01]  /*7200*/  @P1 VIADD R5, R2, 0x48 ;  /* 0x0000004802051836 */ /* 0x000fe20000000000 */
[----:B------:R-:W-:Y:S04]  /*7210*/  USEL UR52, UR4, URZ, UP0 ;  /* 0x000000ff04347287 */ /* 0x000fe80008000000 */
[----:B---3--:R-:W-:Y:S04]  /*7220*/  @P1 PRMT R0, R0, 0x654, R5 ;  /* 0x0000065400001816 */ /* 0x008fe80000000005 */
[----:B------:R3:W-:Y:S04]  /*7230*/  @P1 SYNCS.ARRIVE.TRANS64.RED.A1T0 RZ, [R0+URZ], RZ ;  /* 0x000000ff00ff19a7 */ /* 0x0007e800081004ff */
.L_x_115:
[----:B------:R-:W4:Y:S01]  /*7240*/  @P1 SYNCS.PHASECHK.TRANS64.TRYWAIT P0, [R3+URZ+0x30], R4 ;  /* 0x00003004030015a7 */ /* 0x000f2200080011ff */
[----:B------:R-:W-:Y:S01]  /*7250*/  BSSY B1, `(.L_x_116) ;  /* 0x0000015000017945 */ /* 0x000fe20003800000 */
[----:B----4-:R-:W-:Y:S03]  /*7260*/  @P1 SEL R103, RZ, 0x1, !P0 ;  /* 0x00000001ff671807 */ /* 0x010fe60004000000 */
[----:B------:R-:W-:Y:S05]  /*7270*/  @!P1 BRA `(.L_x_117) ;  /* 0x0000000000489947 */ /* 0x000fea0003800000 */
[----:B------:R-:W-:Y:S01]  /*7280*/  ISETP.NE.AND P1, PT, R111, RZ, PT ;  /* 0x000000ff6f00720c */ /* 0x000fe20003f25270 */
[----:B------:R-:W-:Y:S01]  /*7290*/  BSSY B0, `(.L_x_118) ;  /* 0x000000a000007945 */ /* 0x000fe20003800000 */
[----:B------:R-:W-:Y:S11]  /*72a0*/  ISETP.NE.AND P0, PT, R103, RZ, PT ;  /* 0x000000ff6700720c */ /* 0x000ff60003f05270 */
[----:B------:R-:W-:Y:S04]  /*72b0*/  @P1 IMAD R110, R110, 0x2000, R97 ;  /* 0x000020006e6e1824 */ /* 0x000fe800078e0261 */
[----:B------:R-:W-:Y:S01]  /*72c0*/  @P1 IMAD.IADD R5, R81, 0x1, R110 ;  /* 0x0000000151051824 */ /* 0x000fe200078e026e */
[----:B------:R-:W-:Y:S03]  /*72d0*/  @P1 IADD3 R2, PT, PT, R80, R110, RZ ;  /* 0x0000006e50021210 */ /* 0x000fe60007ffe0ff */
[----:B---3--:R-:W-:Y:S01]  /*72e0*/  @P1 IMAD.IADD R0, R96, 0x1, R5 ;  /* 0x0000000160001824 */ /* 0x008fe200078e0205 */
[----:B------:R-:W-:Y:S06]  /*72f0*/  @P0 BRA `(.L_x_119) ;  /* 0x00000000000c0947 */ /* 0x000fec0003800000 */
[----:B------:R-:W-:Y:S04]  /*7300*/  SHF.L.U32 R4, R109, 0x1f, RZ ;  /* 0x0000001f6d047819 */ /* 0x000fe800000006ff */
[----:B------:R-:W3:Y:S02]  /*7310*/  SYNCS.PHASECHK.TRANS64.TRYWAIT P0, [R3+URZ+0x30], R4 ;  /* 0x00003004030075a7 */ /* 0x000ee400080011ff */
[----:B---3--:R-:W-:Y:S05]  /*7320*/  @!P0 BRA `(.L_x_120) ;  /* 0x0000001800788947 */ /* 0x008fea0003800000 */
.L_x_119:
[----:B------:R-:W-:Y:S05]  /*7330*/  BSYNC B0 ;  /* 0x0000000000007941 */ /* 0x000fea0003800000 */
.L_x_118:
[----:B------:R-:W-:Y:S11]  /*7340*/  ISETP.NE.AND P0, PT, R111, RZ, PT ;  /* 0x000000ff6f00720c */ /* 0x000ff60003f05270 */
[----:B------:R-:W-:Y:S02]  /*7350*/  @!UPT UIADD3 URZ, UPT, UPT, URZ, URZ, URZ ;  /* 0x000000fffffff290 */ /* 0x000fe4000fffe0ff */
[----:B------:R4:W1:Y:S04]  /*7360*/  @P0 LDS.128 R48, [R110] ;  /* 0x000000006e300984 */ /* 0x0008680000000c00 */
[----:B------:R4:W1:Y:S04]  /*7370*/  @P0 LDS.128 R64, [R2+0x20] ;  /* 0x0000200002400984 */ /* 0x0008680000000c00 */
[----:B------:R4:W1:Y:S04]  /*7380*/  @P0 LDS.128 R56, [R5+0x10] ;  /* 0x0000100005380984 */ /* 0x0008680000000c00 */
[----:B------:R4:W1:Y:S02]  /*7390*/  @P0 LDS.128 R72, [R0+0x10] ;  /* 0x0000100000480984 */ /* 0x0008640000000c00 */
.L_x_117:
[----:B------:R-:W-:Y:S05]  /*73a0*/  BSYNC B1 ;  /* 0x0000000000017941 */ /* 0x000fea0003800000 */
.L_x_116:
[----:B---34-:R-:W-:Y:S05]  /*73b0*/  VIADD R0, R39, 0x20 ;  /* 0x0000002027007836 */ /* 0x018fea0000000000 */
[----:B------:R-:W-:Y:S04]  /*73c0*/  SHF.R.U32.HI R0, RZ, 0x15, R0 ;  /* 0x00000015ff007819 */ /* 0x000fe80000011600 */
[----:B------:R-:W-:Y:S11]  /*73d0*/  LOP3.LUT P0, RZ, R0, 0x3, R85, 0x48, !PT ;  /* 0x0000000300ff7812 */ /* 0x000ff60007804855 */
[----:B------:R-:W-:Y:S02]  /*73e0*/  @!UPT UIADD3 URZ, UPT, UPT, URZ, URZ, URZ ;  /* 0x000000fffffff290 */ /* 0x000fe4000fffe0ff */
[----:B------:R-:W-:Y:S05]  /*73f0*/  @!P0 BRA `(.L_x_121) ;  /* 0x0000000000408947 */ /* 0x000fea0003800000 */
[----:B------:R-:W3:Y:S01]  /*7400*/  LDCU.64 UR8, c[0x4][0x70] ;  /* 0x01000e00ff0877ac */ /* 0x000ee20008000a00 */
[----:B------:R-:W-:Y:S01]  /*7410*/  MOV R3, 0x0 ;  /* 0x0000000000037802 */ /* 0x000fe20000000f00 */
[----:B------:R-:W-:Y:S02]  /*7420*/  HFMA2 R12, -RZ, RZ, 0, 5.9604644775390625e-08 ;  /* 0x00000001ff0c7431 */ /* 0x000fe400000001ff */
[----:B------:R-:W-:Y:S02]  /*7430*/  IMAD.MOV.U32 R8, RZ, RZ, 0x192 ;  /* 0x00000192ff087424 */ /* 0x000fe400078e00ff */
[----:B------:R-:W-:Y:S01]  /*7440*/  IMAD.MOV.U32 R13, RZ, RZ, RZ ;  /* 0x000000ffff0d7224 */ /* 0x000fe200078e00ff */
[----:B------:R-:W4:Y:S01]  /*7450*/  LDCU.64 UR6, c[0x4][0x78] ;  /* 0x01000f00ff0677ac */ /* 0x000f220008000a00 */
[----:B------:R-:W1:Y:S01]  /*7460*/  LDC.64 R2, c[0x4][R3] ;  /* 0x0100000003027b82 */ /* 0x000e620000000a00 */
[----:B------:R-:W5:Y:S01]  /*7470*/  LDCU.64 UR4, c[0x4][0x10] ;  /* 0x01000200ff0477ac */ /* 0x000f620008000a00 */
[----:B---3--:R-:W-:Y:S01]  /*7480*/  MOV R5, UR9 ;  /* 0x0000000900057c02 */ /* 0x008fe20008000f00 */
[----:B------:R-:W-:Y:S01]  /*7490*/  IMAD.U32 R4, RZ, RZ, UR8 ;  /* 0x00000008ff047e24 */ /* 0x000fe2000f8e00ff */
[----:B----4-:R-:W-:Y:S01]  /*74a0*/  MOV R7, UR7 ;  /* 0x0000000700077c02 */ /* 0x010fe20008000f00 */
[----:B------:R-:W-:Y:S01]  /*74b0*/  IMAD.U32 R6, RZ, RZ, UR6 ;  /* 0x00000006ff067e24 */ /* 0x000fe2000f8e00ff */
[----:B-----5:R-:W-:Y:S01]  /*74c0*/  MOV R11, UR5 ;  /* 0x00000005000b7c02 */ /* 0x020fe20008000f00 */
[----:B------:R-:W-:Y:S02]  /*74d0*/  IMAD.U32 R10, RZ, RZ, UR4 ;  /* 0x00000004ff0a7e24 */ /* 0x000fe4000f8e00ff */
[----:B------:R-:W-:Y:S07]  /*74e0*/  LEPC R20, `(.L_x_121) ;  /* 0x000000001014794e */ /* 0x000fee0000000000 */
[----:B-12---:R-:W-:Y:S05]  /*74f0*/  CALL.ABS.NOINC R2 ;  /* 0x0000000002007343 */ /* 0x006fea0003c00000 */
.L_x_121:
[----:B------:R-:W-:Y:S01]  /*7500*/  ISETP.NE.AND P0, PT, R98, RZ, PT ;  /* 0x000000ff6200720c */ /* 0x000fe20003f05270 */
[----:B------:R-:W-:Y:S05]  /*7510*/  WARPSYNC.ALL ;  /* 0x0000000000007948 */ /* 0x000fea0003800000 */
[----:B------:R-:W-:Y:S01]  /*7520*/  R2UR UR4, R39 ;  /* 0x00000000270472ca */ /* 0x000fe200000e0000 */
[--C-:B-1----:R-:W-:Y:S01]  /*7530*/  HADD2.F32 R40, -RZ, R48.reuse.H0_H0 ;  /* 0x20000030ff287230 */ /* 0x102fe20000004100 */
[----:B------:R-:W-:Y:S01]  /*7540*/  IADD3 R89, PT, PT, R89, 0xb0, RZ ;  /* 0x000000b059597810 */ /* 0x000fe20007ffe0ff */
[----:B------:R-:W-:Y:S01]  /*7550*/  HADD2.F32 R42, -RZ, R48.H1_H1 ;  /* 0x30000030ff2a7230 */ /* 0x000fe20000004100 */
[----:B------:R-:W-:Y:S01]  /*7560*/  BSSY.RECONVERGENT B0, `(.L_x_122) ;  /* 0x000008d000007945 */ /* 0x000fe20003800200 */
[--C-:B------:R-:W-:Y:S01]  /*7570*/  HADD2.F32 R43, -RZ, R49.reuse.H0_H0 ;  /* 0x20000031ff2b7230 */ /* 0x100fe20000004100 */
[----:B------:R-:W-:Y:S01]  /*7580*/  LOP3.LUT R89, R89, 0xfefffff8, RZ, 0xc0, !PT ;  /* 0xfefffff859597812 */ /* 0x000fe200078ec0ff */
[----:B------:R-:W-:Y:S02]  /*7590*/  HADD2.F32 R44, -RZ, R49.H1_H1 ;  /* 0x30000031ff2c7230 */ /* 0x000fe40000004100 */
[--C-:B------:R-:W-:Y:S02]  /*75a0*/  HADD2.F32 R45, -RZ, R50.reuse.H0_H0 ;  /* 0x20000032ff2d7230 */ /* 0x100fe40000004100 */
[----:B--2---:R-:W-:Y:S02]  /*75b0*/  HADD2.F32 R46, -RZ, R50.H1_H1 ;  /* 0x30000032ff2e7230 */ /* 0x004fe40000004100 */
[----:B------:R-:W1:Y:S01]  /*75c0*/  LDTM.x32 R4, tmem[UR4+0x20] ;  /* 0x00002004000479ee */ /* 0x000e6200082c0000 */
[----:B------:R-:W-:Y:S01]  /*75d0*/  NOP ;  /* 0x0000000000007918 */ /* 0x000fe20000000000 */
[----:B-1----:R1:W-:Y:S01]  /*75e0*/  SYNCS.ARRIVE.TRANS64.RED.A1T0 RZ, [R89+URZ], RZ ;  /* 0x000000ff59ff79a7 */ /* 0x0023e200081004ff */
[----:B------:R-:W-:Y:S01]  /*75f0*/  USHF.L.U32 UR4, UR45, 0xd, URZ ;  /* 0x0000000d2d047899 */ /* 0x000fe200080006ff */
[--C-:B------:R-:W-:Y:S02]  /*7600*/  HADD2.F32 R47, -RZ, R51.reuse.H0_H0 ;  /* 0x20000033ff2f7230 */ /* 0x100fe40000004100 */
[----:B------:R-:W-:Y:S02]  /*7610*/  HADD2.F32 R48, -RZ, R51.H1_H1 ;  /* 0x30000033ff307230 */ /* 0x000fe40000004100 */
[--C-:B------:R-:W-:Y:S01]  /*7620*/  HADD2.F32 R49, -RZ, R56.reuse.H0_H0 ;  /* 0x20000038ff317230 */ /* 0x100fe20000004100 */
[----:B------:R-:W-:Y:S01]  /*7630*/  IADD3 R116, PT, PT, R97, UR4, RZ ;  /* 0x0000000461747c10 */ /* 0x000fe2000fffe0ff */
[----:B------:R-:W-:Y:S02]  /*7640*/  HADD2.F32 R51, -RZ, R56.H1_H1 ;  /* 0x30000038ff337230 */ /* 0x000fe40000004100 */
[--C-:B------:R-:W-:Y:S01]  /*7650*/  HADD2.F32 R50, -RZ, R57.reuse.H0_H0 ;  /* 0x20000039ff327230 */ /* 0x100fe20000004100 */
[-C--:B------:R-:W-:Y:S01]  /*7660*/  IADD3 R103, PT, PT, R81, R116.reuse, RZ ;  /* 0x0000007451677210 */ /* 0x080fe20007ffe0ff */
[----:B------:R-:W-:Y:S01]  /*7670*/  HADD2.F32 R52, -RZ, R57.H1_H1 ;  /* 0x30000039ff347230 */ /* 0x000fe20000004100 */
[----:B------:R-:W-:Y:S01]  /*7680*/  IADD3 R116, PT, PT, R80, R116, RZ ;  /* 0x0000007450747210 */ /* 0x000fe20007ffe0ff */
[--C-:B------:R-:W-:Y:S01]  /*7690*/  HADD2.F32 R53, -RZ, R58.reuse.H0_H0 ;  /* 0x2000003aff357230 */ /* 0x100fe20000004100 */
[----:B------:R-:W-:Y:S01]  /*76a0*/  IADD3 R117, PT, PT, R96, R103, RZ ;  /* 0x0000006760757210 */ /* 0x000fe20007ffe0ff */
[----:B------:R-:W-:Y:S02]  /*76b0*/  HADD2.F32 R54, -RZ, R58.H1_H1 ;  /* 0x3000003aff367230 */ /* 0x000fe40000004100 */
[--C-:B------:R-:W-:Y:S02]  /*76c0*/  HADD2.F32 R55, -RZ, R59.reuse.H0_H0 ;  /* 0x2000003bff377230 */ /* 0x100fe40000004100 */
[----:B------:R-:W-:Y:S02]  /*76d0*/  HADD2.F32 R56, -RZ, R59.H1_H1 ;  /* 0x3000003bff387230 */ /* 0x000fe40000004100 */
[C---:B------:R-:W-:Y:S01]  /*76e0*/  FMUL R4, R38.reuse, R4 ;  /* 0x0000000426047220 */ /* 0x040fe20000400000 */
[C---:B------:R-:W-:Y:S01]  /*76f0*/  FMUL R5, R38.reuse, R5 ;  /* 0x0000000526057220 */ /* 0x040fe20000400000 */
[C---:B------:R-:W-:Y:S01]  /*7700*/  FMUL R6, R38.reuse, R6 ;  /* 0x0000000626067220 */ /* 0x040fe20000400000 */
[C---:B------:R-:W-:Y:S01]  /*7710*/  FMUL R7, R38.reuse, R7 ;  /* 0x0000000726077220 */ /* 0x040fe20000400000 */
[C---:B------:R-:W-:Y:S01]  /*7720*/  FFMA R4, R41.reuse, R40, R4 ;  /* 0x0000002829047223 */ /* 0x040fe20000000004 */
[C---:B------:R-:W-:Y:S01]  /*7730*/  FFMA R5, R41.reuse, R42, R5 ;  /* 0x0000002a29057223 */ /* 0x040fe20000000005 */
[C---:B------:R-:W-:Y:S01]  /*7740*/  FFMA R6, R41.reuse, R43, R6 ;  /* 0x0000002b29067223 */ /* 0x040fe20000000006 */
[----:B------:R-:W-:Y:S01]  /*7750*/  FFMA R7, R41, R44, R7 ;  /* 0x0000002c29077223 */ /* 0x000fe20000000007 */
[C---:B------:R-:W-:Y:S01]  /*7760*/  FMUL R8, R38.reuse, R8 ;  /* 0x0000000826087220 */ /* 0x040fe20000400000 */
[C---:B------:R-:W-:Y:S01]  /*7770*/  FMUL R9, R38.reuse, R9 ;  /* 0x0000000926097220 */ /* 0x040fe20000400000 */
[----:B------:R-:W-:Y:S01]  /*7780*/  F2FP.F16.F32.PACK_AB R80, R5, R4 ;  /* 0x000000040550723e */ /* 0x000fe200000000ff */
[C---:B------:R-:W-:Y:S01]  /*7790*/  FMUL R10, R38.reuse, R10 ;  /* 0x0000000a260a7220 */ /* 0x040fe20000400000 */
[----:B------:R-:W-:Y:S01]  /*77a0*/  F2FP.F16.F32.PACK_AB R81, R7, R6 ;  /* 0x000000060751723e */ /* 0x000fe200000000ff */
[C---:B------:R-:W-:Y:S01]  /*77b0*/  FFMA R8, R41.reuse, R45, R8 ;  /* 0x0000002d29087223 */ /* 0x040fe20000000008 */
[C---:B------:R-:W-:Y:S01]  /*77c0*/  FFMA R9, R41.reuse, R46, R9 ;  /* 0x0000002e29097223 */ /* 0x040fe20000000009 */
[----:B------:R-:W-:Y:S01]  /*77d0*/  FFMA R10, R41, R47, R10 ;  /* 0x0000002f290a7223 */ /* 0x000fe2000000000a */
[C---:B------:R-:W-:Y:S01]  /*77e0*/  FMUL R11, R38.reuse, R11 ;  /* 0x0000000b260b7220 */ /* 0x040fe20000400000 */
[C---:B------:R-:W-:Y:S01]  /*77f0*/  FMUL R0, R38.reuse, R12 ;  /* 0x0000000c26007220 */ /* 0x040fe20000400000 */
[C---:B------:R-:W-:Y:S01]  /*7800*/  FMUL R2, R38.reuse, R13 ;  /* 0x0000000d26027220 */ /* 0x040fe20000400000 */
[----:B------:R-:W-:Y:S01]  /*7810*/  F2FP.F16.F32.PACK_AB R82, R9, R8 ;  /* 0x000000080952723e */ /* 0x000fe200000000ff */
[C---:B------:R-:W-:Y:S01]  /*7820*/  FFMA R11, R41.reuse, R48, R11 ;  /* 0x00000030290b7223 */ /* 0x040fe2000000000b */
[C---:B------:R-:W-:Y:S01]  /*7830*/  FFMA R0, R41.reuse, R49, R0 ;  /* 0x0000003129007223 */ /* 0x040fe20000000000 */
[C---:B------:R-:W-:Y:S01]  /*7840*/  FFMA R2, R41.reuse, R51, R2 ;  /* 0x0000003329027223 */ /* 0x040fe20000000002 */
[C---:B------:R-:W-:Y:S01]  /*7850*/  FMUL R3, R38.reuse, R14 ;  /* 0x0000000e26037220 */ /* 0x040fe20000400000 */
[C---:B------:R-:W-:Y:S01]  /*7860*/  FMUL R15, R38.reuse, R15 ;  /* 0x0000000f260f7220 */ /* 0x040fe20000400000 */
[C---:B------:R-:W-:Y:S01]  /*7870*/  FMUL R12, R38.reuse, R16 ;  /* 0x00000010260c7220 */ /* 0x040fe20000400000 */
[C---:B------:R-:W-:Y:S01]  /*7880*/  FMUL R13, R38.reuse, R17 ;  /* 0x00000011260d7220 */ /* 0x040fe20000400000 */
[C---:B------:R-:W-:Y:S01]  /*7890*/  FFMA R3, R41.reuse, R50, R3 ;  /* 0x0000003229037223 */ /* 0x040fe20000000003 */
[C---:B------:R-:W-:Y:S01]  /*78a0*/  FMUL R14, R38.reuse, R18 ;  /* 0x00000012260e7220 */ /* 0x040fe20000400000 */
[----:B------:R-:W-:Y:S01]  /*78b0*/  FFMA R15, R41, R52, R15 ;  /* 0x00000034290f7223 */ /* 0x000fe2000000000f */
[--C-:B------:R-:W-:Y:S02]  /*78c0*/  HADD2.F32 R57, -RZ, R64.reuse.H0_H0 ;  /* 0x20000040ff397230 */ /* 0x100fe40000004100 */
[C---:B------:R-:W-:Y:S01]  /*78d0*/  FMUL R19, R38.reuse, R19 ;  /* 0x0000001326137220 */ /* 0x040fe20000400000 */
[----:B------:R-:W-:Y:S01]  /*78e0*/  F2FP.F16.F32.PACK_AB R83, R11, R10 ;  /* 0x0000000a0b53723e */ /* 0x000fe200000000ff */
[C---:B------:R-:W-:Y:S01]  /*78f0*/  FFMA R12, R41.reuse, R53, R12 ;  /* 0x00000035290c7223 */ /* 0x040fe2000000000c */
[----:B------:R-:W-:Y:S02]  /*7900*/  HADD2.F32 R58, -RZ, R64.H1_H1 ;  /* 0x30000040ff3a7230 */ /* 0x000fe40000004100 */
[C---:B------:R-:W-:Y:S01]  /*7910*/  FMUL R16, R38.reuse, R20 ;  /* 0x0000001426107220 */ /* 0x040fe20000400000 */
[C---:B------:R-:W-:Y:S01]  /*7920*/  FFMA R13, R41.reuse, R54, R13 ;  /* 0x00000036290d7223 */ /* 0x040fe2000000000d */
[----:B------:R1:W-:Y:S01]  /*7930*/  STS.128 [R97+UR4], R80 ;  /* 0x0000005061007988 */ /* 0x0003e20008000c04 */
[--C-:B------:R-:W-:Y:S02]  /*7940*/  HADD2.F32 R59, -RZ, R65.reuse.H0_H0 ;  /* 0x20000041ff3b7230 */ /* 0x100fe40000004100 */
[C---:B------:R-:W-:Y:S01]  /*7950*/  FMUL R17, R38.reuse, R21 ;  /* 0x0000001526117220 */ /* 0x040fe20000400000 */
[C---:B------:R-:W-:Y:S01]  /*7960*/  FFMA R14, R41.reuse, R55, R14 ;  /* 0x00000037290e7223 */ /* 0x040fe2000000000e */
[----:B------:R-:W-:Y:S02]  /*7970*/  HADD2.F32 R60, -RZ, R65.H1_H1 ;  /* 0x30000041ff3c7230 */ /* 0x000fe40000004100 */
[C---:B------:R-:W-:Y:S01]  /*7980*/  FMUL R18, R38.reuse, R22 ;  /* 0x0000001626127220 */ /* 0x040fe20000400000 */
[C---:B------:R-:W-:Y:S01]  /*7990*/  FFMA R19, R41.reuse, R56, R19 ;  /* 0x0000003829137223 */ /* 0x040fe20000000013 */
        /* <DEDUP_REMOVED lines=13> */
[----:B------:R-:W-:Y:S01]  /*7a70*/  FMUL R27, R38, R27 ;  /* 0x0000001b261b7220 */ /* 0x000fe20000400000 */
[----:B------:R-:W-:Y:S01]  /*7a80*/  F2FP.F16.F32.PACK_AB R104, R2, R0 ;  /* 0x000000000268723e */ /* 0x000fe200000000ff */
[----:B------:R-:W-:Y:S01]  /*7a90*/  FFMA R20, R41, R61, R20 ;  /* 0x0000003d29147223 */ /* 0x000fe20000000014 */
[----:B------:R-:W-:Y:S01]  /*7aa0*/  F2FP.F16.F32.PACK_AB R105, R15, R3 ;  /* 0x000000030f69723e */ /* 0x000fe200000000ff */
[----:B------:R-:W-:Y:S01]  /*7ab0*/  HADD2.F32 R66, -RZ, R72.H1_H1 ;  /* 0x30000048ff427230 */ /* 0x000fe20000004100 */
[----:B------:R-:W-:Y:S01]  /*7ac0*/  F2FP.F16.F32.PACK_AB R106, R13, R12 ;  /* 0x0000000c0d6a723e */ /* 0x000fe200000000ff */
[C---:B------:R-:W-:Y:S01]  /*7ad0*/  FMUL R24, R38.reuse, R28 ;  /* 0x0000001c26187220 */ /* 0x040fe20000400000 */
[----:B------:R-:W-:Y:S01]  /*7ae0*/  F2FP.F16.F32.PACK_AB R107, R19, R14 ;  /* 0x0000000e136b723e */ /* 0x000fe200000000ff */
[C---:B------:R-:W-:Y:S01]  /*7af0*/  FFMA R21, R41.reuse, R62, R21 ;  /* 0x0000003e29157223 */ /* 0x040fe20000000015 */
[--C-:B------:R-:W-:Y:S02]  /*7b00*/  HADD2.F32 R67, -RZ, R73.reuse.H0_H0 ;  /* 0x20000049ff437230 */ /* 0x100fe40000004100 */
[C---:B------:R-:W-:Y:S01]  /*7b10*/  FMUL R25, R38.reuse, R29 ;  /* 0x0000001d26197220 */ /* 0x040fe20000400000 */
[C---:B------:R-:W-:Y:S01]  /*7b20*/  FFMA R22, R41.reuse, R63, R22 ;  /* 0x0000003f29167223 */ /* 0x040fe20000000016 */
[----:B------:R1:W-:Y:S01]  /*7b30*/  STS.128 [R103+0x10], R104 ;  /* 0x0000106867007388 */ /* 0x0003e20000000c00 */
        /* <DEDUP_REMOVED lines=35> */
[----:B--2---:R-:W2:Y:S02]  /*7d70*/  FENCE.VIEW.ASYNC.S ;  /* 0x00000000000073c6 */ /* 0x004ea40000000000 */
[----:B--2---:R-:W-:Y:S06]  /*7d80*/  BAR.SYNC.DEFER_BLOCKING 0x1, 0x80 ;  /* 0x0042000000007b1d */ /* 0x004fec0000010000 */
[----:B------:R-:W-:Y:S05]  /*7d90*/  @P0 BRA `(.L_x_123) ;  /* 0x0000000000240947 */ /* 0x000fea0003800000 */
[----:B------:R-:W2:Y:S01]  /*7da0*/  LDCU.64 UR10, c[0x0][0x348] ;  /* 0x00006900ff0a77ac */ /* 0x000ea20008000a00 */
[----:B------:R-:W-:Y:S02]  /*7db0*/  UIADD3 UR9, UPT, UPT, UR49, 0x20, URZ ;  /* 0x0000002031097890 */ /* 0x000fe4000fffe0ff */
[----:B------:R-:W-:Y:S02]  /*7dc0*/  UIADD3 UR8, UPT, UPT, UR47, 0x200, UR4 ;  /* 0x000002002f087890 */ /* 0x000fe4000fffe004 */
[----:B--2---:R-:W-:Y:S03]  /*7dd0*/  UIADD3 UR6, UP0, UPT, UR10, 0x680, URZ ;  /* 0x000006800a067890 */ /* 0x004fe6000ff1e0ff */
[----:B------:R-:W-:Y:S01]  /*7de0*/  UMOV UR10, UR50 ;  /* 0x00000032000a7c82 */ /* 0x000fe20008000000 */
[----:B------:R-:W-:Y:S03]  /*7df0*/  UIADD3.X UR7, UPT, UPT, URZ, UR11, URZ, UP0, !UPT ;  /* 0x0000000bff077290 */ /* 0x000fe600087fe4ff */
[----:B------:R-:W-:Y:S06]  /*7e00*/  UMOV UR11, UR36 ;  /* 0x00000024000b7c82 */ /* 0x000fec0008000000 */
[----:B------:R2:W-:Y:S02]  /*7e10*/  UTMASTG.3D [UR8], [UR6] ;  /* 0x00000008060073b5 */ /* 0x0005e40008010000 */
[----:B--2---:R0:W-:Y:S02]  /*7e20*/  UTMACMDFLUSH ;  /* 0x00000000000079b7 */ /* 0x0041e40000000000 */
.L_x_123:
[----:B------:R-:W-:Y:S05]  /*7e30*/  BSYNC.RECONVERGENT B0 ;  /* 0x0000000000007941 */ /* 0x000fea0003800200 */
.L_x_122:
[----:B------:R-:W-:Y:S01]  /*7e40*/  UIADD3 UR4, UPT, UPT, UR45, 0x1, URZ ;  /* 0x000000012d047890 */ /* 0x000fe2000fffe0ff */
[----:B------:R-:W-:Y:S03]  /*7e50*/  BSSY.RECONVERGENT B0, `(.L_x_124) ;  /* 0x0000008000007945 */ /* 0x000fe60003800200 */
[----:B------:R-:W-:Y:S04]  /*7e60*/  UISETP.NE.AND UP0, UPT, UR4, 0x3, UPT ;  /* 0x000000030400788c */ /* 0x000fe8000bf05270 */
[----:B------:R-:W-:Y:S02]  /*7e70*/  UISETP.EQ.XOR UP1, UPT, UR44, 0x3, !UP0 ;  /* 0x000000032c00788c */ /* 0x000fe4000c722a70 */
[----:B------:R-:W-:Y:S02]  /*7e80*/  USEL UR46, UR4, URZ, UP0 ;  /* 0x000000ff042e7287 */ /* 0x000fe40008000000 */
[----:B------:R-:W-:Y:S04]  /*7e90*/  USEL UR5, URZ, 0x1, !UP1 ;  /* 0x00000001ff057887 */ /* 0x000fe8000c800000 */
[----:B------:R-:W-:Y:S01]  /*7ea0*/  ULOP3.LUT UR54, UR54, UR5, URZ, 0x3c, !UPT ;  /* 0x0000000536367292 */ /* 0x000fe2000f8e3cff */
[----:B------:R-:W-:Y:S11]  /*7eb0*/  @P0 BRA `(.L_x_125) ;  /* 0x0000000000040947 */ /* 0x000ff60003800000 */
[----:B------:R-:W-:Y:S04]  /*7ec0*/  DEPBAR.LE SB0, 0x1 ;  /* 0x000080400000791a */ /* 0x000fe80000000000 */
.L_x_125:
[----:B------:R-:W-:Y:S05]  /*7ed0*/  BSYNC.RECONVERGENT B0 ;  /* 0x0000000000007941 */ /* 0x000fea0003800200 */
.L_x_124:
[----:B------:R-:W-:Y:S01]  /*7ee0*/  BAR.SYNC.DEFER_BLOCKING 0x1, 0x80 ;  /* 0x0042000000007b1d */ /* 0x000fe20000010000 */
[----:B------:R-:W-:Y:S01]  /*7ef0*/  UISETP.NE.AND UP0, UPT, UR53, -0x2, UPT ;  /* 0xfffffffe3500788c */ /* 0x000fe2000bf05270 */
[----:B------:R-:W-:Y:S08]  /*7f00*/  IADD3 R0, PT, PT, R36, 0x1, RZ ;  /* 0x0000000124007810 */ /* 0x000ff00007ffe0ff */
[----:B------:R-:W-:Y:S05]  /*7f10*/  BRA.U !UP0, `(.L_x_126) ;  /* 0x0000000108287547 */ /* 0x000fea000b800000 */
[----:B------:R-:W2:Y:S01]  /*7f20*/  S2R R2, SR_CgaCtaId ;  /* 0x0000000000027919 */ /* 0x000ea20000008800 */
[----:B------:R-:W-:Y:S01]  /*7f30*/  ISETP.NE.AND P0, PT, R102, RZ, PT ;  /* 0x000000ff6600720c */ /* 0x000fe20003f05270 */
[----:B------:R-:W-:Y:S01]  /*7f40*/  IMAD.U32 R3, RZ, RZ, UR52 ;  /* 0x00000034ff037e24 */ /* 0x000fe2000f8e00ff */
[----:B------:R-:W-:Y:S04]  /*7f50*/  UIADD3 UR4, UPT, UPT, UR52, 0x1, URZ ;  /* 0x0000000134047890 */ /* 0x000fe8000fffe0ff */
[----:B------:R-:W-:Y:S04]  /*7f60*/  UISETP.NE.AND UP0, UPT, UR4, 0x3, UPT ;  /* 0x000000030400788c */ /* 0x000fe8000bf05270 */
[----:B------:R-:W-:Y:S03]  /*7f70*/  USEL UR52, UR4, URZ, UP0 ;  /* 0x000000ff04347287 */ /* 0x000fe60008000000 */
[----:B------:R-:W-:Y:S05]  /*7f80*/  @P0 LEA R3, R3, UR47, 0x3 ;  /* 0x0000002f03030c11 */ /* 0x000fea000f8e18ff */
[----:B------:R-:W-:Y:S05]  /*7f90*/  @P0 VIADD R3, R3, 0x48 ;  /* 0x0000004803030836 */ /* 0x000fea0000000000 */
[----:B--2---:R-:W-:Y:S04]  /*7fa0*/  @P0 PRMT R2, R2, 0x654, R3 ;  /* 0x0000065402020816 */ /* 0x004fe80000000003 */
[----:B------:R2:W-:Y:S03]  /*7fb0*/  @P0 SYNCS.ARRIVE.TRANS64.RED.A1T0 RZ, [R2+URZ], RZ ;  /* 0x000000ff02ff09a7 */ /* 0x0005e600081004ff */
.L_x_126:
[----:B------:R-:W-:Y:S01]  /*7fc0*/  R2UR UR6, R101 ;  /* 0x00000000650672ca */ /* 0x000fe200000e0000 */
[----:B------:R-:W-:Y:S01]  /*7fd0*/  UIADD3 UR53, UPT, UPT, UR53, 0x2, URZ ;  /* 0x0000000235357890 */ /* 0x000fe2000fffe0ff */
[----:B------:R-:W-:Y:S01]  /*7fe0*/  R2UR UR5, R86 ;  /* 0x00000000560572ca */ /* 0x000fe200000e0000 */
[----:B------:R-:W-:Y:S01]  /*7ff0*/  UMOV UR36, UR63 ;  /* 0x0000003f00247c82 */ /* 0x000fe20008000000 */
[----:B------:R-:W-:Y:S02]  /*8000*/  R2UR UR4, R87 ;  /* 0x00000000570472ca */ /* 0x000fe400000e0000 */
[----:B------:R-:W-:Y:S02]  /*8010*/  ISETP.NE.AND P0, PT, R91, 0x2, PT ;  /* 0x000000025b00780c */ /* 0x000fe40003f05270 */
[----:B------:R-:W-:Y:S02]  /*8020*/  ISETP.NE.AND P1, PT, R0, 0x4, PT ;  /* 0x000000040000780c */ /* 0x000fe40003f25270 */
[----:B------:R-:W-:Y:S02]  /*8030*/  SEL R3, RZ, 0x1, P0 ;  /* 0x00000001ff037807 */ /* 0x000fe40000000000 */
[----:B--2---:R-:W-:Y:S01]  /*8040*/  SEL R2, RZ, 0x1, P1 ;  /* 0x00000001ff027807 */ /* 0x004fe20000800000 */
[----:B------:R-:W-:Y:S01]  /*8050*/  UISETP.NE.AND UP0, UPT, UR6, URZ, UPT ;  /* 0x000000ff0600728c */ /* 0x000fe2000bf05270 */
[----:B------:R-:W-:Y:S01]  /*8060*/  LOP3.LUT R94, R94, R3, RZ, 0x3c, !PT ;  /* 0x000000035e5e7212 */ /* 0x000fe200078e3cff */
[----:B------:R-:W-:Y:S01]  /*8070*/  UIADD3 UR32, UPT, UPT, UR37, UR5, URZ ;  /* 0x0000000525207290 */ /* 0x000fe2000fffe0ff */
[----:B------:R-:W-:Y:S01]  /*8080*/  LOP3.LUT R95, R95, R2, RZ, 0x3c, !PT ;  /* 0x000000025f5f7212 */ /* 0x000fe200078e3cff */
[----:B------:R-:W-:Y:S01]  /*8090*/  UIADD3 UR25, UPT, UPT, UR38, UR4, URZ ;  /* 0x0000000426197290 */ /* 0x000fe2000fffe0ff */
[----:B------:R-:W-:Y:S02]  /*80a0*/  SEL R91, R91, RZ, P0 ;  /* 0x000000ff5b5b7207 */ /* 0x000fe40000000000 */
[----:B------:R-:W-:Y:S02]  /*80b0*/  SEL R36, R0, RZ, P1 ;  /* 0x000000ff00247207 */ /* 0x000fe40000800000 */
[----:B------:R-:W-:Y:S07]  /*80c0*/  BRA.U UP0, `(.L_x_127) ;  /* 0xffffffd500887547 */ /* 0x000fee000b83ffff */
[----:B------:R-:W-:-:S13]  /*80d0*/  R2UR UR4, R88 ;  /* 0x00000000580472ca */ /* 0x000fda00000e0000 */
[----:B------:R-:W-:-:S09]  /*80e0*/  UISETP.NE.AND UP0, UPT, UR4, URZ, UPT ;  /* 0x000000ff0400728c */ /* 0x000fd2000bf05270 */
[----:B------:R-:W-:Y:S05]  /*80f0*/  BRA.U !UP0, `(.L_x_128) ;  /* 0x0000000108487547 */ /* 0x000fea000b800000 */
[----:B------:R-:W2:Y:S02]  /*8100*/  LDCU.64 UR4, c[0x0][0x890] ;  /* 0x00011200ff0477ac */ /* 0x000ea40008000a00 */
[----:B--2---:R-:W-:-:S04]  /*8110*/  UISETP.NE.U32.AND UP0, UPT, UR4, URZ, UPT ;  /* 0x000000ff0400728c */ /* 0x004fc8000bf05070 */
[----:B------:R-:W-:-:S09]  /*8120*/  UISETP.NE.AND.EX UP0, UPT, UR5, URZ, UPT, UP0 ;  /* 0x000000ff0500728c */ /* 0x000fd2000bf05300 */
[----:B------:R-:W-:Y:S05]  /*8130*/  BRA.U UP0, `(.L_x_129) ;  /* 0x00000001000c7547 */ /* 0x000fea000b800000 */
[----:B------:R-:W-:-:S13]  /*8140*/  FSETP.NEU.AND P0, PT, R41, RZ, PT ;  /* 0x000000ff2900720b */ /* 0x000fda0003f0d000 */
[----:B------:R-:W-:Y:S05]  /*8150*/  @!P0 EXIT ;  /* 0x000000000000894d */ /* 0x000fea0003800000 */
[----:B------:R-:W-:Y:S05]  /*8160*/  BRA `(.L_x_128) ;  /* 0x00000000002c7947 */ /* 0x000fea0003800000 */
.L_x_129:
[----:B------:R-:W-:Y:S01]  /*8170*/  ISETP.NE.AND P0, PT, R90, RZ, PT ;  /* 0x000000ff5a00720c */ /* 0x000fe20003f05270 */
[----:B------:R-:W-:-:S12]  /*8180*/  BSSY.RECONVERGENT B0, `(.L_x_128) ;  /* 0x0000009000007945 */ /* 0x000fd80003800200 */
[----:B------:R-:W-:Y:S05]  /*8190*/  @P0 BRA `(.L_x_130) ;  /* 0x0000000000140947 */ /* 0x000fea0003800000 */
[----:B------:R-:W2:Y:S02]  /*81a0*/  LDCU.64 UR4, c[0x0][0x888] ;  /* 0x00011100ff0477ac */ /* 0x000ea40008000a00 */
[----:B--2---:R-:W-:-:S04]  /*81b0*/  ISETP.NE.U32.AND P0, PT, RZ, UR4, PT ;  /* 0x00000004ff007c0c */ /* 0x004fc8000bf05070 */
[----:B------:R-:W-:-:S13]  /*81c0*/  ISETP.NE.AND.EX P0, PT, RZ, UR5, PT, P0 ;  /* 0x00000005ff007c0c */ /* 0x000fda000bf05300 */
[----:B------:R-:W-:Y:S05]  /*81d0*/  @!P0 EXIT ;  /* 0x000000000000894d */ /* 0x000fea0003800000 */
[----:B------:R-:W-:Y:S05]  /*81e0*/  BRA `(.L_x_131) ;  /* 0x0000000000087947 */ /* 0x000fea0003800000 */
.L_x_130:
[----:B------:R-:W-:-:S13]  /*81f0*/  FSETP.NEU.AND P0, PT, R41, RZ, PT ;  /* 0x000000ff2900720b */ /* 0x000fda0003f0d000 */
[----:B------:R-:W-:Y:S05]  /*8200*/  @!P0 EXIT ;  /* 0x000000000000894d */ /* 0x000fea0003800000 */
.L_x_131:
[----:B------:R-:W-:Y:S05]  /*8210*/  BSYNC.RECONVERGENT B0 ;  /* 0x0000000000007941 */ /* 0x000fea0003800200 */
.L_x_128:
[----:B------:R-:W2:Y:S01]  /*8220*/  S2UR UR5, SR_CgaCtaId ;  /* 0x00000000000579c3 */ /* 0x000ea20000008800 */
[----:B------:R-:W-:Y:S01]  /*8230*/  ULEA UR4, UR52, UR47, 0x3 ;  /* 0x0000002f34047291 */ /* 0x000fe2000f8e18ff */
[----:B------:R-:W-:-:S04]  /*8240*/  DEPBAR.LE SB0, 0x0 ;  /* 0x000080000000791a */ /* 0x000fc80000000000 */
[----:B------:R-:W-:-:S04]  /*8250*/  UIADD3 UR4, UPT, UPT, UR4, 0x48, URZ ;  /* 0x0000004804047890 */ /* 0x000fc8000fffe0ff */
[----:B--2---:R-:W-:-:S09]  /*8260*/  UPRMT UR4, UR5, 0x654, UR4 ;  /* 0x0000065405047896 */ /* 0x004fd20008000004 */
[----:B------:R-:W-:Y:S01]  /*8270*/  SYNCS.ARRIVE.TRANS64.RED.A1T0 RZ, [UR4], RZ ;  /* 0x000000ffffff79a7 */ /* 0x000fe20008100404 */
[----:B------:R-:W-:Y:S05]  /*8280*/  EXIT ;  /* 0x000000000000794d */ /* 0x000fea0003800000 */
.L_x_24:
[----:B-1----:R1:W2:Y:S02]  /*8290*/  SYNCS.PHASECHK.TRANS64.TRYWAIT P0, [R0+URZ+0xe0], R3 ;  /* 0x0000e003000075a7 */ /* 0x0022a400080011ff */
[----:B--2---:R-:W-:Y:S05]  /*82a0*/  @!P0 NANOSLEEP.SYNCS 0x989680 ;  /* 0x009896800000895d */ /* 0x004fea0003900000 */
[----:B------:R-:W2:Y:S02]  /*82b0*/  @!P0 SYNCS.PHASECHK.TRANS64 P0, [R0+URZ+0xe0], R3 ;  /* 0x0000e003000085a7 */ /* 0x000ea400080010ff */
[----:B--2---:R-:W-:Y:S05]  /*82c0*/  @!P0 BRA `(.L_x_24) ;  /* 0xfffffffc00f08947 */ /* 0x004fea000383ffff */
[----:B------:R-:W-:Y:S05]  /*82d0*/  BRA `(.L_x_132) ;  /* 0xffffff9400f87947 */ /* 0x000fea000383ffff */
.L_x_27:
[----:B-1----:R-:W-:-:S07]  /*82e0*/  MOV R0, UR33 ;  /* 0x0000002100007c02 */ /* 0x002fce0008000f00 */
.L_x_133:
[----:B-1----:R1:W2:Y:S02]  /*82f0*/  SYNCS.PHASECHK.TRANS64.TRYWAIT P0, [R0+URZ+0x18], R3 ;  /* 0x00001803000075a7 */ /* 0x0022a400080011ff */
[----:B--2---:R-:W-:Y:S05]  /*8300*/  @!P0 NANOSLEEP.SYNCS 0x989680 ;  /* 0x009896800000895d */ /* 0x004fea0003900000 */
[----:B------:R-:W2:Y:S02]  /*8310*/  @!P0 SYNCS.PHASECHK.TRANS64 P0, [R0+URZ+0x18], R3 ;  /* 0x00001803000085a7 */ /* 0x000ea400080010ff */
[----:B--2---:R-:W-:Y:S05]  /*8320*/  @!P0 BRA `(.L_x_133) ;  /* 0xfffffffc00f08947 */ /* 0x004fea000383ffff */
[----:B------:R-:W-:Y:S05]  /*8330*/  BRA `(.L_x_26) ;  /* 0xffffff9800487947 */ /* 0x000fea000383ffff */
.L_x_34:
[----:B-1----:R-:W-:-:S07]  /*8340*/  MOV R0, UR17 ;  /* 0x0000001100007c02 */ /* 0x002fce0008000f00 */
.L_x_134:
[----:B-1----:R1:W2:Y:S02]  /*8350*/  SYNCS.PHASECHK.TRANS64.TRYWAIT P0, [R0+URZ+0x18], R3 ;  /* 0x00001803000075a7 */ /* 0x0022a400080011ff */
[----:B--2---:R-:W-:Y:S05]  /*8360*/  @!P0 NANOSLEEP.SYNCS 0x989680 ;  /* 0x009896800000895d */ /* 0x004fea0003900000 */
[----:B------:R-:W2:Y:S02]  /*8370*/  @!P0 SYNCS.PHASECHK.TRANS64 P0, [R0+URZ+0x18], R3 ;  /* 0x00001803000085a7 */ /* 0x000ea400080010ff */
[----:B--2---:R-:W-:Y:S05]  /*8380*/  @!P0 BRA `(.L_x_134) ;  /* 0xfffffffc00f08947 */ /* 0x004fea000383ffff */
[----:B------:R-:W-:Y:S05]  /*8390*/  BRA `(.L_x_33) ;  /* 0xffffff9c000c7947 */ /* 0x000fea000383ffff */
.L_x_39:
[----:B-1----:R1:W2:Y:S02]  /*83a0*/  SYNCS.PHASECHK.TRANS64.TRYWAIT P0, [R3+URZ+0x70], R0 ;  /* 0x00007000030075a7 */ /* 0x0022a400080011ff */
[----:B--2---:R-:W-:Y:S05]  /*83b0*/  @!P0 NANOSLEEP.SYNCS 0x989680 ;  /* 0x009896800000895d */ /* 0x004fea0003900000 */
[----:B------:R-:W2:Y:S02]  /*83c0*/  @!P0 SYNCS.PHASECHK.TRANS64 P0, [R3+URZ+0x70], R0 ;  /* 0x00007000030085a7 */ /* 0x000ea400080010ff */
[----:B--2---:R-:W-:Y:S05]  /*83d0*/  @!P0 BRA `(.L_x_39) ;  /* 0xfffffffc00f08947 */ /* 0x004fea000383ffff */
[----:B------:R-:W-:Y:S05]  /*83e0*/  BRA `(.L_x_135) ;  /* 0xffffff9c00b07947 */ /* 0x000fea000383ffff */
.L_x_43:
[----:B-1----:R-:W-:-:S07]  /*83f0*/  MOV R0, UR4 ;  /* 0x0000000400007c02 */ /* 0x002fce0008000f00 */
.L_x_136:
[----:B-1----:R1:W2:Y:S02]  /*8400*/  SYNCS.PHASECHK.TRANS64.TRYWAIT P0, [R0+URZ], R3 ;  /* 0x00000003000075a7 */ /* 0x0022a400080011ff */
[----:B--2---:R-:W-:Y:S05]  /*8410*/  @!P0 NANOSLEEP.SYNCS 0x989680 ;  /* 0x009896800000895d */ /* 0x004fea0003900000 */
[----:B------:R-:W2:Y:S02]  /*8420*/  @!P0 SYNCS.PHASECHK.TRANS64 P0, [R0+URZ], R3 ;  /* 0x00000003000085a7 */ /* 0x000ea400080010ff */
[----:B--2---:R-:W-:Y:S05]  /*8430*/  @!P0 BRA `(.L_x_136) ;  /* 0xfffffffc00f08947 */ /* 0x004fea000383ffff */
[----:B------:R-:W-:Y:S05]  /*8440*/  BRA `(.L_x_137) ;  /* 0xffffffa4005c7947 */ /* 0x000fea000383ffff */
.L_x_44:
[----:B------:R-:W-:-:S07]  /*8450*/  MOV R0, UR5 ;  /* 0x0000000500007c02 */ /* 0x000fce0008000f00 */
.L_x_138:
[----:B-1----:R1:W2:Y:S02]  /*8460*/  SYNCS.PHASECHK.TRANS64.TRYWAIT P0, [R0+URZ], R3 ;  /* 0x00000003000075a7 */ /* 0x0022a400080011ff */
[----:B--2---:R-:W-:Y:S05]  /*8470*/  @!P0 NANOSLEEP.SYNCS 0x989680 ;  /* 0x009896800000895d */ /* 0x004fea0003900000 */
[----:B------:R-:W2:Y:S02]  /*8480*/  @!P0 SYNCS.PHASECHK.TRANS64 P0, [R0+URZ], R3 ;  /* 0x00000003000085a7 */ /* 0x000ea400080010ff */
[----:B--2---:R-:W-:Y:S05]  /*8490*/  @!P0 BRA `(.L_x_138) ;  /* 0xfffffffc00f08947 */ /* 0x004fea000383ffff */
[----:B------:R-:W-:Y:S05]  /*84a0*/  BRA `(.L_x_139) ;  /* 0xffffffa400687947 */ /* 0x000fea000383ffff */
.L_x_47:
[----:B-1----:R1:W2:Y:S02]  /*84b0*/  SYNCS.PHASECHK.TRANS64.TRYWAIT P0, [R0+URZ+0xd0], R5 ;  /* 0x0000d005000075a7 */ /* 0x0022a400080011ff */
[----:B--2---:R-:W-:Y:S05]  /*84c0*/  @!P0 NANOSLEEP.SYNCS 0x989680 ;  /* 0x009896800000895d */ /* 0x004fea0003900000 */
[----:B------:R-:W2:Y:S02]  /*84d0*/  @!P0 SYNCS.PHASECHK.TRANS64 P0, [R0+URZ+0xd0], R5 ;  /* 0x0000d005000085a7 */ /* 0x000ea400080010ff */
[----:B--2---:R-:W-:Y:S05]  /*84e0*/  @!P0 BRA `(.L_x_47) ;  /* 0xfffffffc00f08947 */ /* 0x004fea000383ffff */
[----:B------:R-:W-:Y:S05]  /*84f0*/  BRA `(.L_x_140) ;  /* 0xffffffa400cc7947 */ /* 0x000fea000383ffff */
.L_x_48:
[----:B------:R-:W-:-:S07]  /*8500*/  MOV R0, UR4 ;  /* 0x0000000400007c02 */ /* 0x000fce0008000f00 */
.L_x_141:
[----:B-1----:R1:W2:Y:S02]  /*8510*/  SYNCS.PHASECHK.TRANS64.TRYWAIT P0, [R0+URZ+0x80], R7 ;  /* 0x00008007000075a7 */ /* 0x0022a400080011ff */
[----:B--2---:R-:W-:Y:S05]  /*8520*/  @!P0 NANOSLEEP.SYNCS 0x989680 ;  /* 0x009896800000895d */ /* 0x004fea0003900000 */
[----:B------:R-:W2:Y:S02]  /*8530*/  @!P0 SYNCS.PHASECHK.TRANS64 P0, [R0+URZ+0x80], R7 ;  /* 0x00008007000085a7 */ /* 0x000ea400080010ff */
[----:B--2---:R-:W-:Y:S05]  /*8540*/  @!P0 BRA `(.L_x_141) ;  /* 0xfffffffc00f08947 */ /* 0x004fea000383ffff */
[----:B------:R-:W-:Y:S05]  /*8550*/  BRA `(.L_x_142) ;  /* 0xffffffa400dc7947 */ /* 0x000fea000383ffff */
.L_x_49:
[----:B-1----:R1:W2:Y:S02]  /*8560*/  SYNCS.PHASECHK.TRANS64.TRYWAIT P1, [R0+URZ+0x70], R5 ;  /* 0x00007005000075a7 */ /* 0x0022a400080211ff */
[----:B--2---:R-:W-:Y:S05]  /*8570*/  @!P1 NANOSLEEP.SYNCS 0x989680 ;  /* 0x009896800000995d */ /* 0x004fea0003900000 */
[----:B------:R-:W2:Y:S02]  /*8580*/  @!P1 SYNCS.PHASECHK.TRANS64 P1, [R0+URZ+0x70], R5 ;  /* 0x00007005000095a7 */ /* 0x000ea400080210ff */
[----:B--2---:R-:W-:Y:S05]  /*8590*/  @!P1 BRA `(.L_x_49) ;  /* 0xfffffffc00f09947 */ /* 0x004fea000383ffff */
[----:B------:R-:W-:Y:S05]  /*85a0*/  BRA `(.L_x_143) ;  /* 0xffffffa8000c7947 */ /* 0x000fea000383ffff */
.L_x_52:
[----:B------:R-:W-:-:S07]  /*85b0*/  MOV R0, UR4 ;  /* 0x0000000400007c02 */ /* 0x000fce0008000f00 */
.L_x_144:
[----:B-1----:R1:W2:Y:S02]  /*85c0*/  SYNCS.PHASECHK.TRANS64.TRYWAIT P0, [R0+URZ+0x80], R3 ;  /* 0x00008003000075a7 */ /* 0x0022a400080011ff */
[----:B--2---:R-:W-:Y:S05]  /*85d0*/  @!P0 NANOSLEEP.SYNCS 0x989680 ;  /* 0x009896800000895d */ /* 0x004fea0003900000 */
[----:B------:R-:W2:Y:S02]  /*85e0*/  @!P0 SYNCS.PHASECHK.TRANS64 P0, [R0+URZ+0x80], R3 ;  /* 0x00008003000085a7 */ /* 0x000ea400080010ff */
[----:B--2---:R-:W-:Y:S05]  /*85f0*/  @!P0 BRA `(.L_x_144) ;  /* 0xfffffffc00f08947 */ /* 0x004fea000383ffff */
[----:B------:R-:W-:Y:S05]  /*8600*/  BRA `(.L_x_51) ;  /* 0xffffffa800607947 */ /* 0x000fea000383ffff */
.L_x_61:
[----:B-1----:R-:W-:-:S04]  /*8610*/  MOV R5, UR5 ;  /* 0x0000000500057c02 */ /* 0x002fc80008000f00 */
[----:B------:R1:W2:Y:S03]  /*8620*/  SYNCS.PHASECHK.TRANS64.TRYWAIT P0, [R5+URZ+0x8], R6 ;  /* 0x00000806050075a7 */ /* 0x0002a600080011ff */
[----:B--2---:R-:W-:Y:S05]  /*8630*/  @!P0 NANOSLEEP.SYNCS 0x989680 ;  /* 0x009896800000895d */ /* 0x004fea0003900000 */
[----:B------:R-:W2:Y:S02]  /*8640*/  @!P0 SYNCS.PHASECHK.TRANS64 P0, [R5+URZ+0x8], R6 ;  /* 0x00000806050085a7 */ /* 0x000ea400080010ff */
[----:B--2---:R-:W-:Y:S05]  /*8650*/  @!P0 BRA `(.L_x_61) ;  /* 0xfffffffc00ec8947 */ /* 0x004fea000383ffff */
[----:B------:R-:W-:Y:S05]  /*8660*/  BRA `(.L_x_60) ;  /* 0xffffffac00187947 */ /* 0x000fea000383ffff */
.L_x_63:
[----:B------:R-:W-:Y:S01]  /*8670*/  BSSY B0, `(.L_x_145) ;  /* 0x0000006000007945 */ /* 0x000fe20003800000 */
[----:B------:R-:W-:-:S07]  /*8680*/  MOV R15, 0xffffffff ;  /* 0xffffffff000f7802 */ /* 0x000fce0000000f00 */
[----:B-1---5:R-:W-:Y:S05]  /*8690*/  WARPSYNC.COLLECTIVE R15, `(.L_x_146) ;  /* 0x000000000f0c7348 */ /* 0x022fea0003c00000 */
[----:B------:R-:W-:Y:S02]  /*86a0*/  ELECT P6, UR79, PT ;  /* 0x00000000004f782f */ /* 0x000fe400038c0000 */
[----:B------:R-:W-:Y:S01]  /*86b0*/  MOV R14, UR79 ;  /* 0x0000004f000e7c02 */ /* 0x000fe20008000f00 */
[----:B-1---5:R-:W-:Y:S10]  /*86c0*/  ENDCOLLECTIVE ;  /* 0x000000000000791b */ /* 0x022ff40003800000 */
.L_x_146:
[----:B------:R-:W-:Y:S05]  /*86d0*/  BSYNC B0 ;  /* 0x0000000000007941 */ /* 0x000fea0003800000 */
.L_x_145:
[----:B------:R-:W-:Y:S01]  /*86e0*/  PLOP3.LUT P0, PT, P6, PT, PT, 0x80, 0x8 ;  /* 0x000000000008781c */ /* 0x000fe2000370f070 */
[----:B------:R-:W-:-:S12]  /*86f0*/  BRA `(.L_x_147) ;  /* 0xffffffac00447947 */ /* 0x000fd8000383ffff */
.L_x_65:
[----:B-1----:R-:W-:-:S04]  /*8700*/  MOV R3, UR5 ;  /* 0x0000000500037c02 */ /* 0x002fc80008000f00 */
[----:B------:R1:W2:Y:S03]  /*8710*/  SYNCS.PHASECHK.TRANS64.TRYWAIT P0, [R3+URZ+0x8], R4 ;  /* 0x00000804030075a7 */ /* 0x0002a600080011ff */
[----:B--2---:R-:W-:Y:S05]  /*8720*/  @!P0 NANOSLEEP.SYNCS 0x989680 ;  /* 0x009896800000895d */ /* 0x004fea0003900000 */
[----:B------:R-:W2:Y:S02]  /*8730*/  @!P0 SYNCS.PHASECHK.TRANS64 P0, [R3+URZ+0x8], R4 ;  /* 0x00000804030085a7 */ /* 0x000ea400080010ff */
[----:B--2---:R-:W-:Y:S05]  /*8740*/  @!P0 BRA `(.L_x_65) ;  /* 0xfffffffc00ec8947 */ /* 0x004fea000383ffff */
[----:B------:R-:W-:Y:S05]  /*8750*/  BRA `(.L_x_64) ;  /* 0xffffffac00487947 */ /* 0x000fea000383ffff */
.L_x_66:
[----:B-1----:R1:W2:Y:S02]  /*8760*/  SYNCS.PHASECHK.TRANS64.TRYWAIT P0, [R0+URZ+0x70], R5 ;  /* 0x00007005000075a7 */ /* 0x0022a400080011ff */
[----:B--2---:R-:W-:Y:S05]  /*8770*/  @!P0 NANOSLEEP.SYNCS 0x989680 ;  /* 0x009896800000895d */ /* 0x004fea0003900000 */
[----:B------:R-:W2:Y:S02]  /*8780*/  @!P0 SYNCS.PHASECHK.TRANS64 P0, [R0+URZ+0x70], R5 ;  /* 0x00007005000085a7 */ /* 0x000ea400080010ff */
[----:B--2---:R-:W-:Y:S05]  /*8790*/  @!P0 BRA `(.L_x_66) ;  /* 0xfffffffc00f08947 */ /* 0x004fea000383ffff */
[----:B------:R-:W-:Y:S05]  /*87a0*/  BRA `(.L_x_148) ;  /* 0xffffffb000347947 */ /* 0x000fea000383ffff */
.L_x_68:
[----:B------:R-:W-:-:S07]  /*87b0*/  MOV R0, UR31 ;  /* 0x0000001f00007c02 */ /* 0x000fce0008000f00 */
.L_x_149:
[----:B-1----:R1:W2:Y:S02]  /*87c0*/  SYNCS.PHASECHK.TRANS64.TRYWAIT P0, [R0+URZ+0xb0], R5 ;  /* 0x0000b005000075a7 */ /* 0x0022a400080011ff */
[----:B--2---:R-:W-:Y:S05]  /*87d0*/  @!P0 NANOSLEEP.SYNCS 0x989680 ;  /* 0x009896800000895d */ /* 0x004fea0003900000 */
[----:B------:R-:W2:Y:S02]  /*87e0*/  @!P0 SYNCS.PHASECHK.TRANS64 P0, [R0+URZ+0xb0], R5 ;  /* 0x0000b005000085a7 */ /* 0x000ea400080010ff */
[----:B--2---:R-:W-:Y:S05]  /*87f0*/  @!P0 BRA `(.L_x_149) ;  /* 0xfffffffc00f08947 */ /* 0x004fea000383ffff */
[----:B------:R-:W-:Y:S05]  /*8800*/  BRA `(.L_x_150) ;  /* 0xffffffb000807947 */ /* 0x000fea000383ffff */
.L_x_71:
[----:B------:R-:W-:Y:S07]  /*8810*/  MOV R0, UR5 ;  /* 0x0000000500007c02 */ /* 0x000fee0008000f00 */
.L_x_151:
[----:B-1----:R1:W2:Y:S02]  /*8820*/  SYNCS.PHASECHK.TRANS64.TRYWAIT P0, [R0+URZ], R5 ;  /* 0x00000005000075a7 */ /* 0x0022a400080011ff */
[----:B--2---:R-:W-:Y:S05]  /*8830*/  @!P0 NANOSLEEP.SYNCS 0x989680 ;  /* 0x009896800000895d */ /* 0x004fea0003900000 */
[----:B------:R-:W2:Y:S02]  /*8840*/  @!P0 SYNCS.PHASECHK.TRANS64 P0, [R0+URZ], R5 ;  /* 0x00000005000085a7 */ /* 0x000ea400080010ff */
[----:B--2---:R-:W-:Y:S05]  /*8850*/  @!P0 BRA `(.L_x_151) ;  /* 0xfffffffc00f08947 */ /* 0x004fea000383ffff */
[----:B------:R-:W-:Y:S05]  /*8860*/  BRA `(.L_x_70) ;  /* 0xffffffb000947947 */ /* 0x000fea000383ffff */
.L_x_75:
[----:B-1----:R-:W-:-:S07]  /*8870*/  MOV R0, UR4 ;  /* 0x0000000400007c02 */ /* 0x002fce0008000f00 */
.L_x_152:
[----:B-1----:R1:W2:Y:S02]  /*8880*/  SYNCS.PHASECHK.TRANS64.TRYWAIT P0, [R0+URZ], R3 ;  /* 0x00000003000075a7 */ /* 0x0022a400080011ff */
[----:B--2---:R-:W-:Y:S05]  /*8890*/  @!P0 NANOSLEEP.SYNCS 0x989680 ;  /* 0x009896800000895d */ /* 0x004fea0003900000 */
[----:B------:R-:W2:Y:S02]  /*88a0*/  @!P0 SYNCS.PHASECHK.TRANS64 P0, [R0+URZ], R3 ;  /* 0x00000003000085a7 */ /* 0x000ea400080010ff */
[----:B--2---:R-:W-:Y:S05]  /*88b0*/  @!P0 BRA `(.L_x_152) ;  /* 0xfffffffc00f08947 */ /* 0x004fea000383ffff */
[----:B------:R-:W-:Y:S05]  /*88c0*/  BRA `(.L_x_153) ;  /* 0xffffffb400887947 */ /* 0x000fea000383ffff */
.L_x_76:
[----:B------:R-:W-:-:S07]  /*88d0*/  MOV R0, UR5 ;  /* 0x0000000500007c02 */ /* 0x000fce0008000f00 */
.L_x_154:
[----:B-1----:R1:W2:Y:S02]  /*88e0*/  SYNCS.PHASECHK.TRANS64.TRYWAIT P0, [R0+URZ], R3 ;  /* 0x00000003000075a7 */ /* 0x0022a400080011ff */
[----:B--2---:R-:W-:Y:S05]  /*88f0*/  @!P0 NANOSLEEP.SYNCS 0x989680 ;  /* 0x009896800000895d */ /* 0x004fea0003900000 */
[----:B------:R-:W2:Y:S02]  /*8900*/  @!P0 SYNCS.PHASECHK.TRANS64 P0, [R0+URZ], R3 ;  /* 0x00000003000085a7 */ /* 0x000ea400080010ff */
[----:B--2---:R-:W-:Y:S05]  /*8910*/  @!P0 BRA `(.L_x_154) ;  /* 0xfffffffc00f08947 */ /* 0x004fea000383ffff */
[----:B------:R-:W-:Y:S05]  /*8920*/  BRA `(.L_x_155) ;  /* 0xffffffb400947947 */ /* 0x000fea000383ffff */
.L_x_77:
[----:B------:R-:W-:-:S07]  /*8930*/  MOV R0, UR5 ;  /* 0x0000000500007c02 */ /* 0x000fce0008000f00 */
.L_x_156:
[----:B-1----:R1:W2:Y:S02]  /*8940*/  SYNCS.PHASECHK.TRANS64.TRYWAIT P0, [R0+URZ], R3 ;  /* 0x00000003000075a7 */ /* 0x0022a400080011ff */
[----:B--2---:R-:W-:Y:S05]  /*8950*/  @!P0 NANOSLEEP.SYNCS 0x989680 ;  /* 0x009896800000895d */ /* 0x004fea0003900000 */
[----:B------:R-:W2:Y:S02]  /*8960*/  @!P0 SYNCS.PHASECHK.TRANS64 P0, [R0+URZ], R3 ;  /* 0x00000003000085a7 */ /* 0x000ea400080010ff */
[----:B--2---:R-:W-:Y:S05]  /*8970*/  @!P0 BRA `(.L_x_156) ;  /* 0xfffffffc00f08947 */ /* 0x004fea000383ffff */
[----:B------:R-:W-:Y:S05]  /*8980*/  BRA `(.L_x_157) ;  /* 0xffffffb400a07947 */ /* 0x000fea000383ffff */
.L_x_80:
[----:B------:R-:W-:-:S07]  /*8990*/  MOV R0, UR26 ;  /* 0x0000001a00007c02 */ /* 0x000fce0008000f00 */
.L_x_158:
[----:B-1----:R1:W2:Y:S02]  /*89a0*/  SYNCS.PHASECHK.TRANS64.TRYWAIT P1, [R0+URZ+0xf0], R3 ;  /* 0x0000f003000075a7 */ /* 0x0022a400080211ff */
[----:B--2---:R-:W-:Y:S05]  /*89b0*/  @!P1 NANOSLEEP.SYNCS 0x989680 ;  /* 0x009896800000995d */ /* 0x004fea0003900000 */
[----:B------:R-:W2:Y:S02]  /*89c0*/  @!P1 SYNCS.PHASECHK.TRANS64 P1, [R0+URZ+0xf0], R3 ;  /* 0x0000f003000095a7 */ /* 0x000ea400080210ff */
[----:B--2---:R-:W-:Y:S05]  /*89d0*/  @!P1 BRA `(.L_x_158) ;  /* 0xfffffffc00f09947 */ /* 0x004fea000383ffff */
[----:B------:R-:W-:Y:S05]  /*89e0*/  BRA `(.L_x_159) ;  /* 0xffffffb400ec7947 */ /* 0x000fea000383ffff */
.L_x_85:
[----:B--2---:R2:W4:Y:S02]  /*89f0*/  SYNCS.PHASECHK.TRANS64.TRYWAIT P0, [R12+URZ+0x70], R9 ;  /* 0x000070090c0075a7 */ /* 0x00452400080011ff */
[----:B----4-:R-:W-:Y:S05]  /*8a00*/  @!P0 NANOSLEEP.SYNCS 0x989680 ;  /* 0x009896800000895d */ /* 0x010fea0003900000 */
[----:B------:R-:W4:Y:S02]  /*8a10*/  @!P0 SYNCS.PHASECHK.TRANS64 P0, [R12+URZ+0x70], R9 ;  /* 0x000070090c0085a7 */ /* 0x000f2400080010ff */
[----:B----4-:R-:W-:Y:S05]  /*8a20*/  @!P0 BRA `(.L_x_85) ;  /* 0xfffffffc00f08947 */ /* 0x010fea000383ffff */
[----:B------:R-:W-:Y:S05]  /*8a30*/  BRA `(.L_x_160) ;  /* 0xffffffbc00087947 */ /* 0x000fea000383ffff */
.L_x_88:
[----:B------:R-:W-:Y:S07]  /*8a40*/  MOV R0, UR24 ;  /* 0x0000001800007c02 */ /* 0x000fee0008000f00 */
.L_x_161:
[----:B--2---:R2:W3:Y:S02]  /*8a50*/  SYNCS.PHASECHK.TRANS64.TRYWAIT P2, [R0+URZ+0x68], R9 ;  /* 0x00006809000075a7 */ /* 0x0044e400080411ff */
[----:B---3--:R-:W-:Y:S05]  /*8a60*/  @!P2 NANOSLEEP.SYNCS 0x989680 ;  /* 0x009896800000a95d */ /* 0x008fea0003900000 */
[----:B------:R-:W3:Y:S02]  /*8a70*/  @!P2 SYNCS.PHASECHK.TRANS64 P2, [R0+URZ+0x68], R9 ;  /* 0x000068090000a5a7 */ /* 0x000ee400080410ff */
[----:B---3--:R-:W-:Y:S05]  /*8a80*/  @!P2 BRA `(.L_x_161) ;  /* 0xfffffffc00f0a947 */ /* 0x008fea000383ffff */
[----:B------:R-:W-:Y:S05]  /*8a90*/  BRA `(.L_x_87) ;  /* 0xffffffc0006c7947 */ /* 0x000fea000383ffff */
.L_x_91:
[----:B------:R-:W-:Y:S07]  /*8aa0*/  MOV R0, UR4 ;  /* 0x0000000400007c02 */ /* 0x000fee0008000f00 */
.L_x_162:
[----:B--2---:R2:W3:Y:S02]  /*8ab0*/  SYNCS.PHASECHK.TRANS64.TRYWAIT P0, [R0+URZ+0x48], R9 ;  /* 0x00004809000075a7 */ /* 0x0044e400080011ff */
[----:B---3--:R-:W-:Y:S05]  /*8ac0*/  @!P0 NANOSLEEP.SYNCS 0x989680 ;  /* 0x009896800000895d */ /* 0x008fea0003900000 */
[----:B------:R-:W3:Y:S02]  /*8ad0*/  @!P0 SYNCS.PHASECHK.TRANS64 P0, [R0+URZ+0x48], R9 ;  /* 0x00004809000085a7 */ /* 0x000ee400080010ff */
[----:B---3--:R-:W-:Y:S05]  /*8ae0*/  @!P0 BRA `(.L_x_162) ;  /* 0xfffffffc00f08947 */ /* 0x008fea000383ffff */
[----:B------:R-:W-:Y:S05]  /*8af0*/  BRA `(.L_x_163) ;  /* 0xffffffc000cc7947 */ /* 0x000fea000383ffff */
.L_x_92:
[----:B------:R-:W-:Y:S07]  /*8b00*/  MOV R9, UR5 ;  /* 0x0000000500097c02 */ /* 0x000fee0008000f00 */
.L_x_164:
[----:B--2---:R2:W3:Y:S02]  /*8b10*/  SYNCS.PHASECHK.TRANS64.TRYWAIT P0, [R9+URZ+0x48], R0 ;  /* 0x00004800090075a7 */ /* 0x0044e400080011ff */
[----:B---3--:R-:W-:Y:S05]  /*8b20*/  @!P0 NANOSLEEP.SYNCS 0x989680 ;  /* 0x009896800000895d */ /* 0x008fea0003900000 */
[----:B------:R-:W3:Y:S02]  /*8b30*/  @!P0 SYNCS.PHASECHK.TRANS64 P0, [R9+URZ+0x48], R0 ;  /* 0x00004800090085a7 */ /* 0x000ee400080010ff */
[----:B---3--:R-:W-:Y:S05]  /*8b40*/  @!P0 BRA `(.L_x_164) ;  /* 0xfffffffc00f08947 */ /* 0x008fea000383ffff */
[----:B------:R-:W-:Y:S05]  /*8b50*/  BRA `(.L_x_165) ;  /* 0xffffffc4002c7947 */ /* 0x000fea000383ffff */
.L_x_94:
[----:B------:R-:W-:-:S07]  /*8b60*/  MOV R0, UR4 ;  /* 0x0000000400007c02 */ /* 0x000fce0008000f00 */
.L_x_166:
[----:B--2---:R2:W3:Y:S02]  /*8b70*/  SYNCS.PHASECHK.TRANS64.TRYWAIT P0, [R0+URZ], R3 ;  /* 0x00000003000075a7 */ /* 0x0044e400080011ff */
[----:B---3--:R-:W-:Y:S05]  /*8b80*/  @!P0 NANOSLEEP.SYNCS 0x989680 ;  /* 0x009896800000895d */ /* 0x008fea0003900000 */
[----:B------:R-:W3:Y:S02]  /*8b90*/  @!P0 SYNCS.PHASECHK.TRANS64 P0, [R0+URZ], R3 ;  /* 0x00000003000085a7 */ /* 0x000ee400080010ff */
[----:B---3--:R-:W-:Y:S05]  /*8ba0*/  @!P0 BRA `(.L_x_166) ;  /* 0xfffffffc00f08947 */ /* 0x008fea000383ffff */
[----:B------:R-:W-:Y:S05]  /*8bb0*/  BRA `(.L_x_167) ;  /* 0xffffffc400c07947 */ /* 0x000fea000383ffff */
.L_x_95:
[----:B------:R-:W-:-:S07]  /*8bc0*/  MOV R0, UR5 ;  /* 0x0000000500007c02 */ /* 0x000fce0008000f00 */
.L_x_168:
[----:B--2---:R2:W3:Y:S02]  /*8bd0*/  SYNCS.PHASECHK.TRANS64.TRYWAIT P0, [R0+URZ], R3 ;  /* 0x00000003000075a7 */ /* 0x0044e400080011ff */
[----:B---3--:R-:W-:Y:S05]  /*8be0*/  @!P0 NANOSLEEP.SYNCS 0x989680 ;  /* 0x009896800000895d */ /* 0x008fea0003900000 */
[----:B------:R-:W3:Y:S02]  /*8bf0*/  @!P0 SYNCS.PHASECHK.TRANS64 P0, [R0+URZ], R3 ;  /* 0x00000003000085a7 */ /* 0x000ee400080010ff */
[----:B---3--:R-:W-:Y:S05]  /*8c00*/  @!P0 BRA `(.L_x_168) ;  /* 0xfffffffc00f08947 */ /* 0x008fea000383ffff */
[----:B------:R-:W-:Y:S05]  /*8c10*/  BRA `(.L_x_169) ;  /* 0xffffffc400cc7947 */ /* 0x000fea000383ffff */
.L_x_97:
[----:B-1----:R1:W2:Y:S02]  /*8c20*/  SYNCS.PHASECHK.TRANS64.TRYWAIT P0, [R3+URZ+0x70], R0 ;  /* 0x00007000030075a7 */ /* 0x0022a400080011ff */
[----:B--2---:R-:W-:Y:S05]  /*8c30*/  @!P0 NANOSLEEP.SYNCS 0x989680 ;  /* 0x009896800000895d */ /* 0x004fea0003900000 */
[----:B------:R-:W2:Y:S02]  /*8c40*/  @!P0 SYNCS.PHASECHK.TRANS64 P0, [R3+URZ+0x70], R0 ;  /* 0x00007000030085a7 */ /* 0x000ea400080010ff */
[----:B--2---:R-:W-:Y:S05]  /*8c50*/  @!P0 BRA `(.L_x_97) ;  /* 0xfffffffc00f08947 */ /* 0x004fea000383ffff */
[----:B------:R-:W-:Y:S05]  /*8c60*/  BRA `(.L_x_170) ;  /* 0xffffffc800b47947 */ /* 0x000fea000383ffff */
.L_x_107:
[----:B-1----:R1:W2:Y:S02]  /*8c70*/  SYNCS.PHASECHK.TRANS64.TRYWAIT P1, [R0+URZ+0x30], R3 ;  /* 0x00003003000075a7 */ /* 0x0022a400080211ff */
[----:B--2---:R-:W-:Y:S05]  /*8c80*/  @!P1 NANOSLEEP.SYNCS 0x989680 ;  /* 0x009896800000995d */ /* 0x004fea0003900000 */
[----:B------:R-:W2:Y:S02]  /*8c90*/  @!P1 SYNCS.PHASECHK.TRANS64 P1, [R0+URZ+0x30], R3 ;  /* 0x00003003000095a7 */ /* 0x000ea400080210ff */
[----:B--2---:R-:W-:Y:S05]  /*8ca0*/  @!P1 BRA `(.L_x_107) ;  /* 0xfffffffc00f09947 */ /* 0x004fea000383ffff */
[----:B------:R-:W-:Y:S05]  /*8cb0*/  BRA `(.L_x_106) ;  /* 0xffffffd8004c7947 */ /* 0x000fea000383ffff */
.L_x_109:
[----:B-1----:R1:W4:Y:S02]  /*8cc0*/  SYNCS.PHASECHK.TRANS64.TRYWAIT P0, [R89+URZ+0x90], R2 ;  /* 0x00009002590075a7 */ /* 0x00232400080011ff */
[----:B----4-:R-:W-:Y:S05]  /*8cd0*/  @!P0 NANOSLEEP.SYNCS 0x989680 ;  /* 0x009896800000895d */ /* 0x010fea0003900000 */
[----:B------:R-:W4:Y:S02]  /*8ce0*/  @!P0 SYNCS.PHASECHK.TRANS64 P0, [R89+URZ+0x90], R2 ;  /* 0x00009002590085a7 */ /* 0x000f2400080010ff */
[----:B----4-:R-:W-:Y:S05]  /*8cf0*/  @!P0 BRA `(.L_x_109) ;  /* 0xfffffffc00f08947 */ /* 0x010fea000383ffff */
[----:B------:R-:W-:Y:S05]  /*8d00*/  BRA `(.L_x_108) ;  /* 0xffffffd800847947 */ /* 0x000fea000383ffff */
.L_x_120:
[----:B---3--:R3:W4:Y:S02]  /*8d10*/  SYNCS.PHASECHK.TRANS64.TRYWAIT P0, [R3+URZ+0x30], R4 ;  /* 0x00003004030075a7 */ /* 0x00872400080011ff */
[----:B----4-:R-:W-:Y:S05]  /*8d20*/  @!P0 NANOSLEEP.SYNCS 0x989680 ;  /* 0x009896800000895d */ /* 0x010fea0003900000 */
[----:B------:R-:W4:Y:S02]  /*8d30*/  @!P0 SYNCS.PHASECHK.TRANS64 P0, [R3+URZ+0x30], R4 ;  /* 0x00003004030085a7 */ /* 0x000f2400080010ff */
[----:B----4-:R-:W-:Y:S05]  /*8d40*/  @!P0 BRA `(.L_x_120) ;  /* 0xfffffffc00f08947 */ /* 0x010fea000383ffff */
[----:B------:R-:W-:Y:S05]  /*8d50*/  BRA `(.L_x_119) ;  /* 0xffffffe400747947 */ /* 0x000fea000383ffff */
        .weak           $__internal_0_$__cuda_sm10x_tcgen05_guardrail_trap_col_being_dealloced_not_returned_by_alloc
        .type           $__internal_0_$__cuda_sm10x_tcgen05_guardrail_trap_col_being_dealloced_not_returned_by_alloc,@function
        .size           $__internal_0_$__cuda_sm10x_tcgen05_guardrail_trap_col_being_dealloced_not_returned_by_alloc,($__internal_1_$__cuda_sm10x_tcgen05_guardrail_trap_phase_invalid_during_alloc - $__internal_0_$__cuda_sm10x_tcgen05_guardrail_trap_col_being_dealloced_not_returned_by_alloc)
$__internal_0_$__cuda_sm10x_tcgen05_guardrail_trap_col_being_dealloced_not_returned_by_alloc:
[----:B------:R-:W-:Y:S05]  /*8d60*/  BPT.TRAP 0x1 ;  /* 0x000000040000795c */ /* 0x000fea0000300000 */
[----:B------:R-:W-:-:S04]  /*8d70*/  HFMA2 R3, -RZ, RZ, 0, 0 ;  /* 0x00000000ff037431 */ /* 0x000fc800000001ff */
[----:B------:R-:W-:Y:S05]  /*8d80*/  RET.REL.NODEC R2 `(_ZN7cutlass13device_kernelINS_4gemm6kernel13GemmUniversalIN4cute5tupleIJiiiiEEENS1_10collective13CollectiveMmaINS1_35MainloopSm100TmaUmmaWarpSpecializedILi3ELi2ELi4ENS5_IJNS4_1CILi2EEESB_NSA_ILi1EEEEEEEENS5_IJNSA_ILi256EEENSA_ILi64EEESG_EEENS_6half_tENS5_IJlSC_lEEESI_SJ_NS4_8TiledMMAINS4_8MMA_AtomIJNS4_26SM100_MMA_F16BF16_2x1SM_SSISI_SI_fLi256ELi64ELNS4_4UMMA5MajorE0ELSO_0ELNSN_7ScaleInE0ELSP_0EEEEEENS4_6LayoutINS5_IJSC_SC_SC_EEENS5_IJNSA_ILi0EEESU_SU_EEEEENS5_IJNS4_10UnderscoreESX_SX_EEEEENS4_28SM100_TMA_2SM_LOAD_MULTICASTENS4_14ComposedLayoutINS4_7SwizzleILi3ELi4ELi3EEENS4_18smem_ptr_flag_bitsILi16EEENSS_INS5_IJNSA_ILi8EEESG_EEENS5_IJSG_SC_EEEEEEEvNS4_8identityENS4_18SM100_TMA_2SM_LOADES1A_vS1B_EENS_8epilogue10collective18CollectiveEpilogueINS1E_23Sm100TmaWarpSpecializedILi3ELi2ELi32ELb1ELb0EEEJNS5_IJNSA_ILi128EEESG_SG_EEENS5_IJNSS_IS1J_SC_EENSS_INSA_ILi32EEESC_EEEEESI_SJ_SI_SJ_NS1E_6fusion15FusionCallbacksIS1I_NS1P_17LinearCombinationISI_fSI_fLNS_15FloatRoundStyleE2EEES1K_S1O_JEEENS4_5SM1004TMEM4LOAD26SM100_TMEM_LOAD_32dp32b32xENS4_13SM90_TMA_LOADENS11_INS12_ILi2ELi4ELi3EEES15_NSS_INS5_IJS16_S1M_EEENS5_IJS1M_SC_EEEEEEENS4_39AutoVectorizingCopyWithAssumedAlignmentILi128EEENS4_14SM90_TMA_STOREES24_S26_S26_EEEvvEEEEvNT_6ParamsE) ;  /* 0xffffff70029c7950 */ /* 0x000fea0003c3ffff */
        .weak           $__internal_1_$__cuda_sm10x_tcgen05_guardrail_trap_phase_invalid_during_alloc
        .type           $__internal_1_$__cuda_sm10x_tcgen05_guardrail_trap_phase_invalid_during_alloc,@function
        .size           $__internal_1_$__cuda_sm10x_tcgen05_guardrail_trap_phase_invalid_during_alloc,($__internal_2_$__cuda_sm10x_tcgen05_guardrail_trap_unallocated_columns_being_dealloced - $__internal_1_$__cuda_sm10x_tcgen05_guardrail_trap_phase_invalid_during_alloc)
$__internal_1_$__cuda_sm10x_tcgen05_guardrail_trap_phase_invalid_during_alloc:
[----:B------:R-:W-:Y:S05]  /*8d90*/  BPT.TRAP 0x1 ;  /* 0x000000040000795c */ /* 0x000fea0000300000 */
[----:B------:R-:W-:-:S04]  /*8da0*/  MOV R5, 0x0 ;  /* 0x0000000000057802 */ /* 0x000fc80000000f00 */
[----:B------:R-:W-:Y:S05]  /*8db0*/  RET.REL.NODEC R4 `(_ZN7cutlass13device_kernelINS_4gemm6kernel13GemmUniversalIN4cute5tupleIJiiiiEEENS1_10collective13CollectiveMmaINS1_35MainloopSm100TmaUmmaWarpSpecializedILi3ELi2ELi4ENS5_IJNS4_1CILi2EEESB_NSA_ILi1EEEEEEEENS5_IJNSA_ILi256EEENSA_ILi64EEESG_EEENS_6half_tENS5_IJlSC_lEEESI_SJ_NS4_8TiledMMAINS4_8MMA_AtomIJNS4_26SM100_MMA_F16BF16_2x1SM_SSISI_SI_fLi256ELi64ELNS4_4UMMA5MajorE0ELSO_0ELNSN_7ScaleInE0ELSP_0EEEEEENS4_6LayoutINS5_IJSC_SC_SC_EEENS5_IJNSA_ILi0EEESU_SU_EEEEENS5_IJNS4_10UnderscoreESX_SX_EEEEENS4_28SM100_TMA_2SM_LOAD_MULTICASTENS4_14ComposedLayoutINS4_7SwizzleILi3ELi4ELi3EEENS4_18smem_ptr_flag_bitsILi16EEENSS_INS5_IJNSA_ILi8EEESG_EEENS5_IJSG_SC_EEEEEEEvNS4_8identityENS4_18SM100_TMA_2SM_LOADES1A_vS1B_EENS_8epilogue10collective18CollectiveEpilogueINS1E_23Sm100TmaWarpSpecializedILi3ELi2ELi32ELb1ELb0EEEJNS5_IJNSA_ILi128EEESG_SG_EEENS5_IJNSS_IS1J_SC_EENSS_INSA_ILi32EEESC_EEEEESI_SJ_SI_SJ_NS1E_6fusion15FusionCallbacksIS1I_NS1P_17LinearCombinationISI_fSI_fLNS_15FloatRoundStyleE2EEES1K_S1O_JEEENS4_5SM1004TMEM4LOAD26SM100_TMEM_LOAD_32dp32b32xENS4_13SM90_TMA_LOADENS11_INS12_ILi2ELi4ELi3EEES15_NSS_INS5_IJS16_S1M_EEENS5_IJS1M_SC_EEEEEEENS4_39AutoVectorizingCopyWithAssumedAlignmentILi128EEENS4_14SM90_TMA_STOREES24_S26_S26_EEEvvEEEEvNT_6ParamsE) ;  /* 0xffffff7004907950 */ /* 0x000fea0003c3ffff */
        .weak           $__internal_2_$__cuda_sm10x_tcgen05_guardrail_trap_unallocated_columns_being_dealloced
        .type           $__internal_2_$__cuda_sm10x_tcgen05_guardrail_trap_unallocated_columns_being_dealloced,@function
        .size           $__internal_2_$__cuda_sm10x_tcgen05_guardrail_trap_unallocated_columns_being_dealloced,(.L_x_172 - $__internal_2_$__cuda_sm10x_tcgen05_guardrail_trap_unallocated_columns_being_dealloced)
$__internal_2_$__cuda_sm10x_tcgen05_guardrail_trap_unallocated_columns_being_dealloced:
[----:B------:R-:W-:Y:S05]  /*8dc0*/  BPT.TRAP 0x1 ;  /* 0x000000040000795c */ /* 0x000fea0000300000 */
[----:B------:R-:W-:-:S04]  /*8dd0*/  HFMA2 R3, -RZ, RZ, 0, 0 ;  /* 0x00000000ff037431 */ /* 0x000fc800000001ff */
[----:B------:R-:W-:Y:S05]  /*8de0*/  RET.REL.NODEC R2 `(_ZN7cutlass13device_kernelINS_4gemm6kernel13GemmUniversalIN4cute5tupleIJiiiiEEENS1_10collective13CollectiveMmaINS1_35MainloopSm100TmaUmmaWarpSpecializedILi3ELi2ELi4ENS5_IJNS4_1CILi2EEESB_NSA_ILi1EEEEEEEENS5_IJNSA_ILi256EEENSA_ILi64EEESG_EEENS_6half_tENS5_IJlSC_lEEESI_SJ_NS4_8TiledMMAINS4_8MMA_AtomIJNS4_26SM100_MMA_F16BF16_2x1SM_SSISI_SI_fLi256ELi64ELNS4_4UMMA5MajorE0ELSO_0ELNSN_7ScaleInE0ELSP_0EEEEEENS4_6LayoutINS5_IJSC_SC_SC_EEENS5_IJNSA_ILi0EEESU_SU_EEEEENS5_IJNS4_10UnderscoreESX_SX_EEEEENS4_28SM100_TMA_2SM_LOAD_MULTICASTENS4_14ComposedLayoutINS4_7SwizzleILi3ELi4ELi3EEENS4_18smem_ptr_flag_bitsILi16EEENSS_INS5_IJNSA_ILi8EEESG_EEENS5_IJSG_SC_EEEEEEEvNS4_8identityENS4_18SM100_TMA_2SM_LOADES1A_vS1B_EENS_8epilogue10collective18CollectiveEpilogueINS1E_23Sm100TmaWarpSpecializedILi3ELi2ELi32ELb1ELb0EEEJNS5_IJNSA_ILi128EEESG_SG_EEENS5_IJNSS_IS1J_SC_EENSS_INSA_ILi32EEESC_EEEEESI_SJ_SI_SJ_NS1E_6fusion15FusionCallbacksIS1I_NS1P_17LinearCombinationISI_fSI_fLNS_15FloatRoundStyleE2EEES1K_S1O_JEEENS4_5SM1004TMEM4LOAD26SM100_TMEM_LOAD_32dp32b32xENS4_13SM90_TMA_LOADENS11_INS12_ILi2ELi4ELi3EEES15_NSS_INS5_IJS16_S1M_EEENS5_IJS1M_SC_EEEEEEENS4_39AutoVectorizingCopyWithAssumedAlignmentILi128EEENS4_14SM90_TMA_STOREES24_S26_S26_EEEvvEEEEvNT_6ParamsE) ;  /* 0xffffff7002847950 */ /* 0x000fea0003c3ffff */
.L_x_171:
[----:B------:R-:W-:-:S00]  /*8df0*/  BRA `(.L_x_171) ;  /* 0xfffffffc00fc7947 */ /* 0x000fc0000383ffff */
[----:B------:R-:W-:-:S00]  /*8e00*/  NOP ;  /* 0x0000000000007918 */ /* 0x000fc00000000000 */
[----:B------:R-:W-:-:S00]  /*8e10*/  NOP ;  /* 0x0000000000007918 */ /* 0x000fc00000000000 */
[----:B------:R-:W-:-:S00]  /*8e20*/  NOP ;  /* 0x0000000000007918 */ /* 0x000fc00000000000 */
[----:B------:R-:W-:-:S00]  /*8e30*/  NOP ;  /* 0x0000000000007918 */ /* 0x000fc00000000000 */
[----:B------:R-:W-:-:S00]  /*8e40*/  NOP ;  /* 0x0000000000007918 */ /* 0x000fc00000000000 */
[----:B------:R-:W-:-:S00]  /*8e50*/  NOP ;  /* 0x0000000000007918 */ /* 0x000fc00000000000 */
[----:B------:R-:W-:-:S00]  /*8e60*/  NOP ;  /* 0x0000000000007918 */ /* 0x000fc00000000000 */
[----:B------:R-:W-:-:S00]  /*8e70*/  NOP ;  /* 0x0000000000007918 */ /* 0x000fc00000000000 */
.L_x_172:


//--------------------- .nv.global.init           --------------------------
	.section	.nv.global.init,"aw",@progbits
.nv.global.init:
	.type		$str$27,@object
	.size		$str$27,($str$28 - $str$27)
$str$27:
        /*0000*/ 	.byte	0x28, 0x61, 0x64, 0x64, 0x72, 0x65, 0x73, 0x73, 0x20, 0x26, 0x20, 0x6d, 0x61, 0x73, 0x6b, 0x29
        /*0010*/ 	.byte	0x20, 0x3d, 0x3d, 0x20, 0x30, 0x00
	.type		$str$28,@object
	.size		$str$28,($str$26 - $str$28)
$str$28:
        /*0016*/ 	.byte	0x2f, 0x74, 0x6d, 0x70, 0x2f, 0x63, 0x75, 0x74, 0x6c, 0x61, 0x73, 0x73, 0x5f, 0x73, 0x77, 0x65
        /*0026*/ 	.byte	0x65, 0x70, 0x5f, 0x73, 0x72, 0x63, 0x2f, 0x69, 0x6e, 0x63, 0x6c, 0x75, 0x64, 0x65, 0x2f, 0x63
        /*0036*/ 	.byte	0x75, 0x74, 0x65, 0x2f, 0x70, 0x6f, 0x69, 0x6e, 0x74, 0x65, 0x72, 0x5f, 0x66, 0x6c, 0x61, 0x67
        /*0046*/ 	.byte	0x67, 0x65, 0x64, 0x2e, 0x68, 0x70, 0x70, 0x00
	.type		$str$26,@object
	.size		$str$26,($str$25 - $str$26)
$str$26:
        /*004e*/ 	.byte	0x2f, 0x74, 0x6d, 0x70, 0x2f, 0x63, 0x75, 0x74, 0x6c, 0x61, 0x73, 0x73, 0x5f, 0x73, 0x77, 0x65
        /*005e*/ 	.byte	0x65, 0x70, 0x5f, 0x73, 0x72, 0x63, 0x2f, 0x69, 0x6e, 0x63, 0x6c, 0x75, 0x64, 0x65, 0x2f, 0x63
        /*006e*/ 	.byte	0x75, 0x74, 0x65, 0x2f, 0x61, 0x74, 0x6f, 0x6d, 0x2f, 0x63, 0x6f, 0x70, 0x79, 0x5f, 0x74, 0x72
        /*007e*/ 	.byte	0x61, 0x69, 0x74, 0x73, 0x5f, 0x73, 0x6d, 0x31, 0x30, 0x30, 0x2e, 0x68, 0x70, 0x70, 0x00
	.type		$str$25,@object
	.size		$str$25,(__unnamed_1 - $str$25)
$str$25:
        /*008d*/ 	.byte	0x28, 0x28, 0x75, 0x69, 0x6e, 0x74, 0x33, 0x32, 0x5f, 0x74, 0x28, 0x74, 0x68, 0x72, 0x65, 0x61
        /*009d*/ 	.byte	0x64, 0x49, 0x64, 0x78, 0x2e, 0x78, 0x29, 0x20, 0x2f, 0x20, 0x33, 0x32, 0x29, 0x20, 0x25, 0x20
        /*00ad*/ 	.byte	0x34, 0x29, 0x20, 0x3d, 0x3d, 0x20, 0x28, 0x28, 0x28, 0x74, 0x6d, 0x65, 0x6d, 0x5f, 0x61, 0x64
        /*00bd*/ 	.byte	0x64, 0x72, 0x20, 0x3e, 0x3e, 0x20, 0x31, 0x36, 0x29, 0x20, 0x2f, 0x20, 0x33, 0x32, 0x29, 0x20
        /*00cd*/ 	.byte	0x25, 0x20, 0x34, 0x29, 0x00
	.type		__unnamed_1,@object
	.size		__unnamed_1,(__unnamed_2 - __unnamed_1)
__unnamed_1:
        /*00d2*/ 	.byte	0x61, 0x75, 0x74, 0x6f, 0x20, 0x63, 0x75, 0x74, 0x65, 0x3a, 0x3a, 0x61, 0x73, 0x5f, 0x70, 0x6f
        /* <DEDUP_REMOVED lines=24> */
        /*0262*/ 	.byte	0x3e, 0x3e, 0x3e, 0x3e, 0x5d, 0x00
	.type		__unnamed_2,@object
	.size		__unnamed_2,(.L_2 - __unnamed_2)
__unnamed_2:
        /* <DEDUP_REMOVED lines=42> */
        /*0508*/ 	.byte	0x3e, 0x3e, 0x5d, 0x00
.L_2:


//--------------------- .nv.shared._ZN7cutlass13device_kernelINS_4gemm6kernel13GemmUniversalIN4cute5tupleIJiiiiEEENS1_10collective13CollectiveMmaINS1_35MainloopSm100TmaUmmaWarpSpecializedILi3ELi2ELi4ENS5_IJNS4_1CILi2EEESB_NSA_ILi1EEEEEEEENS5_IJNSA_ILi256EEENSA_ILi64EEESG_EEENS_6half_tENS5_IJlSC_lEEESI_SJ_NS4_8TiledMMAINS4_8MMA_AtomIJNS4_26SM100_MMA_F16BF16_2x1SM_SSISI_SI_fLi256ELi64ELNS4_4UMMA5MajorE0ELSO_0ELNSN_7ScaleInE0ELSP_0EEEEEENS4_6LayoutINS5_IJSC_SC_SC_EEENS5_IJNSA_ILi0EEESU_SU_EEEEENS5_IJNS4_10UnderscoreESX_SX_EEEEENS4_28SM100_TMA_2SM_LOAD_MULTICASTENS4_14ComposedLayoutINS4_7SwizzleILi3ELi4ELi3EEENS4_18smem_ptr_flag_bitsILi16EEENSS_INS5_IJNSA_ILi8EEESG_EEENS5_IJSG_SC_EEEEEEEvNS4_8identityENS4_18SM100_TMA_2SM_LOADES1A_vS1B_EENS_8epilogue10collective18CollectiveEpilogueINS1E_23Sm100TmaWarpSpecializedILi3ELi2ELi32ELb1ELb0EEEJNS5_IJNSA_ILi128EEESG_SG_EEENS5_IJNSS_IS1J_SC_EENSS_INSA_ILi32EEESC_EEEEESI_SJ_SI_SJ_NS1E_6fusion15FusionCallbacksIS1I_NS1P_17LinearCombinationISI_fSI_fLNS_15FloatRoundStyleE2EEES1K_S1O_JEEENS4_5SM1004TMEM4LOAD26SM100_TMEM_LOAD_32dp32b32xENS4_13SM90_TMA_LOADENS11_INS12_ILi2ELi4ELi3EEES15_NSS_INS5_IJS16_S1M_EEENS5_IJS1M_SC_EEEEEEENS4_39AutoVectorizingCopyWithAssumedAlignmentILi128EEENS4_14SM90_TMA_STOREES24_S26_S26_EEEvvEEEEvNT_6ParamsE --------------------------
	.section	.nv.shared._ZN7cutlass13device_kernelINS_4gemm6kernel13GemmUniversalIN4cute5tupleIJiiiiEEENS1_10collective13CollectiveMmaINS1_35MainloopSm100TmaUmmaWarpSpecializedILi3ELi2ELi4ENS5_IJNS4_1CILi2EEESB_NSA_ILi1EEEEEEEENS5_IJNSA_ILi256EEENSA_ILi64EEESG_EEENS_6half_tENS5_IJlSC_lEEESI_SJ_NS4_8TiledMMAINS4_8MMA_AtomIJNS4_26SM100_MMA_F16BF16_2x1SM_SSISI_SI_fLi256ELi64ELNS4_4UMMA5MajorE0ELSO_0ELNSN_7ScaleInE0ELSP_0EEEEEENS4_6LayoutINS5_IJSC_SC_SC_EEENS5_IJNSA_ILi0EEESU_SU_EEEEENS5_IJNS4_10UnderscoreESX_SX_EEEEENS4_28SM100_TMA_2SM_LOAD_MULTICASTENS4_14ComposedLayoutINS4_7SwizzleILi3ELi4ELi3EEENS4_18smem_ptr_flag_bitsILi16EEENSS_INS5_IJNSA_ILi8EEESG_EEENS5_IJSG_SC_EEEEEEEvNS4_8identityENS4_18SM100_TMA_2SM_LOADES1A_vS1B_EENS_8epilogue10collective18CollectiveEpilogueINS1E_23Sm100TmaWarpSpecializedILi3ELi2ELi32ELb1ELb0EEEJNS5_IJNSA_ILi128EEESG_SG_EEENS5_IJNSS_IS1J_SC_EENSS_INSA_ILi32EEESC_EEEEESI_SJ_SI_SJ_NS1E_6fusion15FusionCallbacksIS1I_NS1P_17LinearCombinationISI_fSI_fLNS_15FloatRoundStyleE2EEES1K_S1O_JEEENS4_5SM1004TMEM4LOAD26SM100_TMEM_LOAD_32dp32b32xENS4_13SM90_TMA_LOADENS11_INS12_ILi2ELi4ELi3EEES15_NSS_INS5_IJS16_S1M_EEENS5_IJS1M_SC_EEEEEEENS4_39AutoVectorizingCopyWithAssumedAlignmentILi128EEENS4_14SM90_TMA_STOREES24_S26_S26_EEEvvEEEEvNT_6ParamsE,"aw",@nobits
	.sectionflags	@""
	.align	16
	.zero		1024


//--------------------- .nv.shared.reserved.0     --------------------------
	.section	.nv.shared.reserved.0,"aw",@nobits
	.weak		__nv_reservedSMEM_offset_0_alias
	.size		__nv_reservedSMEM_offset_0_alias, 0, 64
	.other		__nv_reservedSMEM_offset_0_alias,@"STO_CUDA_RESERVED_SHARED STV_DEFAULT"
__nv_reservedSMEM_offset_0_alias:
	.zero		0
.nv.shared.reserved.0:
	.zero		64
	.weak		__nv_reservedSMEM_tcgen05_partition
	.type		__nv_reservedSMEM_tcgen05_partition,@object
	.size		__nv_reservedSMEM_tcgen05_partition,(.L_0 - __nv_reservedSMEM_tcgen05_partition)
__nv_reservedSMEM_tcgen05_partition:
	.zero		32
.L_0:


//--------------------- .nv.global                --------------------------
	.section	.nv.global,"aw",@nobits
.nv.global:
	.type		_ZN39_INTERNAL_568cec04_4_k_cu_710e9195_66074cute1_E,@object
	.size		_ZN39_INTERNAL_568cec04_4_k_cu_710e9195_66074cute1_E,(_ZN39_INTERNAL_568cec04_4_k_cu_710e9195_66074cuda3std3__45__cpo6cbeginE - _ZN39_INTERNAL_568cec04_4_k_cu_710e9195_66074cute1_E)
_ZN39_INTERNAL_568cec04_4_k_cu_710e9195_66074cute1_E:
	.zero		1
	.type		_ZN39_INTERNAL_568cec04_4_k_cu_710e9195_66074cuda3std3__45__cpo6cbeginE,@object
	.size		_ZN39_INTERNAL_568cec04_4_k_cu_710e9195_66074cuda3std3__45__cpo6cbeginE,(_ZN39_INTERNAL_568cec04_4_k_cu_710e9195_66074cuda3std3__48in_placeE - _ZN39_INTERNAL_568cec04_4_k_cu_710e9195_66074cuda3std3__45__cpo6cbeginE)
_ZN39_INTERNAL_568cec04_4_k_cu_710e9195_66074cuda3std3__45__cpo6cbeginE:
	.zero		1
	.type		_ZN39_INTERNAL_568cec04_4_k_cu_710e9195_66074cuda3std3__48in_placeE,@object
	.size		_ZN39_INTERNAL_568cec04_4_k_cu_710e9195_66074cuda3std3__48in_placeE,(_ZN39_INTERNAL_568cec04_4_k_cu_710e9195_66074cuda3std6ranges3__45__cpo9iter_moveE - _ZN39_INTERNAL_568cec04_4_k_cu_710e9195_66074cuda3std3__48in_placeE)
_ZN39_INTERNAL_568cec04_4_k_cu_710e9195_66074cuda3std3__48in_placeE:
	.zero		1
	.type		_ZN39_INTERNAL_568cec04_4_k_cu_710e9195_66074cuda3std6ranges3__45__cpo9iter_moveE,@object
	.size		_ZN39_INTERNAL_568cec04_4_k_cu_710e9195_66074cuda3std6ranges3__45__cpo9iter_moveE,(_ZN39_INTERNAL_568cec04_4_k_cu_710e9195_66074cuda3std3__45__cpo5beginE - _ZN39_INTERNAL_568cec04_4_k_cu_710e9195_66074cuda3std6ranges3__45__cpo9iter_moveE)
_ZN39_INTERNAL_568cec04_4_k_cu_710e9195_66074cuda3std6ranges3__45__cpo9iter_moveE:
	.zero		1
	.type		_ZN39_INTERNAL_568cec04_4_k_cu_710e9195_66074cuda3std3__45__cpo5beginE,@object
	.size		_ZN39_INTERNAL_568cec04_4_k_cu_710e9195_66074cuda3std3__45__cpo5beginE,(_ZN39_INTERNAL_568cec04_4_k_cu_710e9195_66074cuda3std3__441_GLOBAL__N__568cec04_4_k_cu_710e9195_66076ignoreE - _ZN39_INTERNAL_568cec04_4_k_cu_710e9195_66074cuda3std3__45__cpo5beginE)
_ZN39_INTERNAL_568cec04_4_k_cu_710e9195_66074cuda3std3__45__cpo5beginE:
	.zero		1
	.type		_ZN39_INTERNAL_568cec04_4_k_cu_710e9195_66074cuda3std3__441_GLOBAL__N__568cec04_4_k_cu_710e9195_66076ignoreE,@object
	.size		_ZN39_INTERNAL_568cec04_4_k_cu_710e9195_66074cuda3std3__441_GLOBAL__N__568cec04_4_k_cu_710e9195_66076ignoreE,(_ZN39_INTERNAL_568cec04_4_k_cu_710e9195_66074cute7productE - _ZN39_INTERNAL_568cec04_4_k_cu_710e9195_66074cuda3std3__441_GLOBAL__N__568cec04_4_k_cu_710e9195_66076ignoreE)
_ZN39_INTERNAL_568cec04_4_k_cu_710e9195_66074cuda3std3__441_GLOBAL__N__568cec04_4_k_cu_710e9195_66076ignoreE:
	.zero		1
	.type		_ZN39_INTERNAL_568cec04_4_k_cu_710e9195_66074cute7productE,@object
	.size		_ZN39_INTERNAL_568cec04_4_k_cu_710e9195_66074cute7productE,(_ZN39_INTERNAL_568cec04_4_k_cu_710e9195_66074cuda3std3__45__cpo3endE - _ZN39_INTERNAL_568cec04_4_k_cu_710e9195_66074cute7productE)
_ZN39_INTERNAL_568cec04_4_k_cu_710e9195_66074cute7productE:
	.zero		1
	.type		_ZN39_INTERNAL_568cec04_4_k_cu_710e9195_66074cuda3std3__45__cpo3endE,@object
	.size		_ZN39_INTERNAL_568cec04_4_k_cu_710e9195_66074cuda3std3__45__cpo3endE,(_ZN39_INTERNAL_568cec04_4_k_cu_710e9195_66074cuda3std3__419piecewise_constructE - _ZN39_INTERNAL_568cec04_4_k_cu_710e9195_66074cuda3std3__45__cpo3endE)
_ZN39_INTERNAL_568cec04_4_k_cu_710e9195_66074cuda3std3__45__cpo3endE:
	.zero		1
	.type		_ZN39_INTERNAL_568cec04_4_k_cu_710e9195_66074cuda3std3__419piecewise_constructE,@object
	.size		_ZN39_INTERNAL_568cec04_4_k_cu_710e9195_66074cuda3std3__419piecewise_constructE,(_ZN39_INTERNAL_568cec04_4_k_cu_710e9195_66074cuda3std3__45__cpo4cendE - _ZN39_INTERNAL_568cec04_4_k_cu_710e9195_66074cuda3std3__419piecewise_constructE)
_ZN39_INTERNAL_568cec04_4_k_cu_710e9195_66074cuda3std3__419piecewise_constructE:
	.zero		1
	.type		_ZN39_INTERNAL_568cec04_4_k_cu_710e9195_66074cuda3std3__45__cpo4cendE,@object
	.size		_ZN39_INTERNAL_568cec04_4_k_cu_710e9195_66074cuda3std3__45__cpo4cendE,(_ZN39_INTERNAL_568cec04_4_k_cu_710e9195_66074cuda3std6ranges3__45__cpo4swapE - _ZN39_INTERNAL_568cec04_4_k_cu_710e9195_66074cuda3std3__45__cpo4cendE)
_ZN39_INTERNAL_568cec04_4_k_cu_710e9195_66074cuda3std3__45__cpo4cendE:
	.zero		1
	.type		_ZN39_INTERNAL_568cec04_4_k_cu_710e9195_66074cuda3std6ranges3__45__cpo4swapE,@object
	.size		_ZN39_INTERNAL_568cec04_4_k_cu_710e9195_66074cuda3std6ranges3__45__cpo4swapE,(.L_10 - _ZN39_INTERNAL_568cec04_4_k_cu_710e9195_66074cuda3std6ranges3__45__cpo4swapE)
_ZN39_INTERNAL_568cec04_4_k_cu_710e9195_66074cuda3std6ranges3__45__cpo4swapE:
	.zero		1
.L_10:


//--------------------- .nv.constant0._ZN7cutlass13device_kernelINS_4gemm6kernel13GemmUniversalIN4cute5tupleIJiiiiEEENS1_10collective13CollectiveMmaINS1_35MainloopSm100TmaUmmaWarpSpecializedILi3ELi2ELi4ENS5_IJNS4_1CILi2EEESB_NSA_ILi1EEEEEEEENS5_IJNSA_ILi256EEENSA_ILi64EEESG_EEENS_6half_tENS5_IJlSC_lEEESI_SJ_NS4_8TiledMMAINS4_8MMA_AtomIJNS4_26SM100_MMA_F16BF16_2x1SM_SSISI_SI_fLi256ELi64ELNS4_4UMMA5MajorE0ELSO_0ELNSN_7ScaleInE0ELSP_0EEEEEENS4_6LayoutINS5_IJSC_SC_SC_EEENS5_IJNSA_ILi0EEESU_SU_EEEEENS5_IJNS4_10UnderscoreESX_SX_EEEEENS4_28SM100_TMA_2SM_LOAD_MULTICASTENS4_14ComposedLayoutINS4_7SwizzleILi3ELi4ELi3EEENS4_18smem_ptr_flag_bitsILi16EEENSS_INS5_IJNSA_ILi8EEESG_EEENS5_IJSG_SC_EEEEEEEvNS4_8identityENS4_18SM100_TMA_2SM_LOADES1A_vS1B_EENS_8epilogue10collective18CollectiveEpilogueINS1E_23Sm100TmaWarpSpecializedILi3ELi2ELi32ELb1ELb0EEEJNS5_IJNSA_ILi128EEESG_SG_EEENS5_IJNSS_IS1J_SC_EENSS_INSA_ILi32EEESC_EEEEESI_SJ_SI_SJ_NS1E_6fusion15FusionCallbacksIS1I_NS1P_17LinearCombinationISI_fSI_fLNS_15FloatRoundStyleE2EEES1K_S1O_JEEENS4_5SM1004TMEM4LOAD26SM100_TMEM_LOAD_32dp32b32xENS4_13SM90_TMA_LOADENS11_INS12_ILi2ELi4ELi3EEES15_NSS_INS5_IJS16_S1M_EEENS5_IJS1M_SC_EEEEEEENS4_39AutoVectorizingCopyWithAssumedAlignmentILi128EEENS4_14SM90_TMA_STOREES24_S26_S26_EEEvvEEEEvNT_6ParamsE --------------------------
	.section	.nv.constant0._ZN7cutlass13device_kernelINS_4gemm6kernel13GemmUniversalIN4cute5tupleIJiiiiEEENS1_10collective13CollectiveMmaINS1_35MainloopSm100TmaUmmaWarpSpecializedILi3ELi2ELi4ENS5_IJNS4_1CILi2EEESB_NSA_ILi1EEEEEEEENS5_IJNSA_ILi256EEENSA_ILi64EEESG_EEENS_6half_tENS5_IJlSC_lEEESI_SJ_NS4_8TiledMMAINS4_8MMA_AtomIJNS4_26SM100_MMA_F16BF16_2x1SM_SSISI_SI_fLi256ELi64ELNS4_4UMMA5MajorE0ELSO_0ELNSN_7ScaleInE0ELSP_0EEEEEENS4_6LayoutINS5_IJSC_SC_SC_EEENS5_IJNSA_ILi0EEESU_SU_EEEEENS5_IJNS4_10UnderscoreESX_SX_EEEEENS4_28SM100_TMA_2SM_LOAD_MULTICASTENS4_14ComposedLayoutINS4_7SwizzleILi3ELi4ELi3EEENS4_18smem_ptr_flag_bitsILi16EEENSS_INS5_IJNSA_ILi8EEESG_EEENS5_IJSG_SC_EEEEEEEvNS4_8identityENS4_18SM100_TMA_2SM_LOADES1A_vS1B_EENS_8epilogue10collective18CollectiveEpilogueINS1E_23Sm100TmaWarpSpecializedILi3ELi2ELi32ELb1ELb0EEEJNS5_IJNSA_ILi128EEESG_SG_EEENS5_IJNSS_IS1J_SC_EENSS_INSA_ILi32EEESC_EEEEESI_SJ_SI_SJ_NS1E_6fusion15FusionCallbacksIS1I_NS1P_17LinearCombinationISI_fSI_fLNS_15FloatRoundStyleE2EEES1K_S1O_JEEENS4_5SM1004TMEM4LOAD26SM100_TMEM_LOAD_32dp32b32xENS4_13SM90_TMA_LOADENS11_INS12_ILi2ELi4ELi3EEES15_NSS_INS5_IJS16_S1M_EEENS5_IJS1M_SC_EEEEEEENS4_39AutoVectorizingCopyWithAssumedAlignmentILi128EEENS4_14SM90_TMA_STOREES24_S26_S26_EEEvvEEEEvNT_6ParamsE,"a",@progbits
	.sectionflags	@""
	.align	4
.nv.constant0._ZN7cutlass13device_kernelINS_4gemm6kernel13GemmUniversalIN4cute5tupleIJiiiiEEENS1_10collective13CollectiveMmaINS1_35MainloopSm100TmaUmmaWarpSpecializedILi3ELi2ELi4ENS5_IJNS4_1CILi2EEESB_NSA_ILi1EEEEEEEENS5_IJNSA_ILi256EEENSA_ILi64EEESG_EEENS_6half_tENS5_IJlSC_lEEESI_SJ_NS4_8TiledMMAINS4_8MMA_AtomIJNS4_26SM100_MMA_F16BF16_2x1SM_SSISI_SI_fLi256ELi64ELNS4_4UMMA5MajorE0ELSO_0ELNSN_7ScaleInE0ELSP_0EEEEEENS4_6LayoutINS5_IJSC_SC_SC_EEENS5_IJNSA_ILi0EEESU_SU_EEEEENS5_IJNS4_10UnderscoreESX_SX_EEEEENS4_28SM100_TMA_2SM_LOAD_MULTICASTENS4_14ComposedLayoutINS4_7SwizzleILi3ELi4ELi3EEENS4_18smem_ptr_flag_bitsILi16EEENSS_INS5_IJNSA_ILi8EEESG_EEENS5_IJSG_SC_EEEEEEEvNS4_8identityENS4_18SM100_TMA_2SM_LOADES1A_vS1B_EENS_8epilogue10collective18CollectiveEpilogueINS1E_23Sm100TmaWarpSpecializedILi3ELi2ELi32ELb1ELb0EEEJNS5_IJNSA_ILi128EEESG_SG_EEENS5_IJNSS_IS1J_SC_EENSS_INSA_ILi32EEESC_EEEEESI_SJ_SI_SJ_NS1E_6fusion15FusionCallbacksIS1I_NS1P_17LinearCombinationISI_fSI_fLNS_15FloatRoundStyleE2EEES1K_S1O_JEEENS4_5SM1004TMEM4LOAD26SM100_TMEM_LOAD_32dp32b32xENS4_13SM90_TMA_LOADENS11_INS12_ILi2ELi4ELi3EEES15_NSS_INS5_IJS16_S1M_EEENS5_IJS1M_SC_EEEEEEENS4_39AutoVectorizingCopyWithAssumedAlignmentILi128EEENS4_14SM90_TMA_STOREES24_S26_S26_EEEvvEEEEvNT_6ParamsE:
	.zero		2944


//--------------------- SYMBOLS --------------------------

	.type		.nv.reservedSmem.offset0,@object
	.size		.nv.reservedSmem.offset0,0x4
	.type		.nv.reservedSmem.cap,@object
	.size		.nv.reservedSmem.cap,0x4
	.type		__assertfail,@function
